//
// Generated by NVIDIA NVVM Compiler
//
// Compiler Build ID: CL-36424714
// Cuda compilation tools, release 13.0, V13.0.88
// Based on NVVM 20.0.0
//

.version 9.0
.target sm_100
.address_size 64

	// .globl	_Z15assignment_stepPfS_PiS0_
.const .align 4 .u32 gpu_K;
.const .align 4 .u32 gpu_n;
.const .align 4 .u32 gpu_d;
.extern .shared .align 16 .b8 shared_centroids[];
.extern .shared .align 16 .b8 shared_mem[];
.extern .shared .align 16 .b8 shared_max_distance[];

.visible .entry _Z15assignment_stepPfS_PiS0_(
	.param .u64 .ptr .align 1 _Z15assignment_stepPfS_PiS0__param_0,
	.param .u64 .ptr .align 1 _Z15assignment_stepPfS_PiS0__param_1,
	.param .u64 .ptr .align 1 _Z15assignment_stepPfS_PiS0__param_2,
	.param .u64 .ptr .align 1 _Z15assignment_stepPfS_PiS0__param_3
)
{
	.reg .pred 	%p<26>;
	.reg .b32 	%r<139>;
	.reg .b32 	%f<101>;
	.reg .b64 	%rd<43>;

	ld.param.u64 	%rd6, [_Z15assignment_stepPfS_PiS0__param_0];
	ld.param.u64 	%rd7, [_Z15assignment_stepPfS_PiS0__param_1];
	ld.param.u64 	%rd4, [_Z15assignment_stepPfS_PiS0__param_2];
	ld.param.u64 	%rd5, [_Z15assignment_stepPfS_PiS0__param_3];
	cvta.to.global.u64 	%rd1, %rd7;
	cvta.to.global.u64 	%rd2, %rd6;
	mov.u32 	%r58, %ctaid.y;
	mov.u32 	%r59, %nctaid.x;
	mov.u32 	%r60, %ntid.x;
	mov.u32 	%r61, %ntid.y;
	mov.u32 	%r62, %ctaid.x;
	mov.u32 	%r63, %tid.y;
	mov.u32 	%r64, %tid.x;
	mad.lo.s32 	%r65, %r58, %r59, %r62;
	mul.lo.s32 	%r1, %r61, %r60;
	mad.lo.s32 	%r120, %r63, %r60, %r64;
	mad.lo.s32 	%r3, %r1, %r65, %r120;
	ld.const.u32 	%r4, [gpu_K];
	ld.const.u32 	%r5, [gpu_d];
	mul.lo.s32 	%r6, %r5, %r4;
	setp.ge.s32 	%p1, %r120, %r6;
	@%p1 bra 	$L__BB0_7;
	add.s32 	%r66, %r120, %r1;
	max.u32 	%r67, %r6, %r66;
	setp.lt.u32 	%p2, %r66, %r6;
	selp.u32 	%r68, 1, 0, %p2;
	add.s32 	%r69, %r66, %r68;
	sub.s32 	%r70, %r67, %r69;
	div.u32 	%r71, %r70, %r1;
	add.s32 	%r7, %r71, %r68;
	and.b32  	%r72, %r7, 3;
	setp.eq.s32 	%p3, %r72, 3;
	@%p3 bra 	$L__BB0_4;
	add.s32 	%r74, %r7, 1;
	and.b32  	%r8, %r74, 3;
	mov.b32 	%r119, 0;
$L__BB0_3:
	.pragma "nounroll";
	mul.wide.u32 	%rd8, %r120, 4;
	add.s64 	%rd9, %rd1, %rd8;
	ld.global.f32 	%f20, [%rd9];
	shl.b32 	%r75, %r120, 2;
	mov.u32 	%r76, shared_centroids;
	add.s32 	%r77, %r76, %r75;
	st.shared.f32 	[%r77], %f20;
	add.s32 	%r120, %r120, %r1;
	add.s32 	%r119, %r119, 1;
	setp.ne.s32 	%p4, %r119, %r8;
	@%p4 bra 	$L__BB0_3;
$L__BB0_4:
	setp.lt.u32 	%p5, %r7, 3;
	@%p5 bra 	$L__BB0_7;
	mov.u32 	%r79, shared_centroids;
	shl.b32 	%r82, %r1, 2;
$L__BB0_6:
	mul.wide.u32 	%rd10, %r120, 4;
	add.s64 	%rd11, %rd1, %rd10;
	ld.global.f32 	%f21, [%rd11];
	shl.b32 	%r78, %r120, 2;
	add.s32 	%r80, %r79, %r78;
	st.shared.f32 	[%r80], %f21;
	add.s32 	%r81, %r120, %r1;
	mul.wide.u32 	%rd12, %r81, 4;
	add.s64 	%rd13, %rd1, %rd12;
	ld.global.f32 	%f22, [%rd13];
	add.s32 	%r83, %r80, %r82;
	st.shared.f32 	[%r83], %f22;
	add.s32 	%r84, %r81, %r1;
	mul.wide.u32 	%rd14, %r84, 4;
	add.s64 	%rd15, %rd1, %rd14;
	ld.global.f32 	%f23, [%rd15];
	add.s32 	%r85, %r83, %r82;
	st.shared.f32 	[%r85], %f23;
	add.s32 	%r86, %r84, %r1;
	mul.wide.u32 	%rd16, %r86, 4;
	add.s64 	%rd17, %rd1, %rd16;
	ld.global.f32 	%f24, [%rd17];
	add.s32 	%r87, %r85, %r82;
	st.shared.f32 	[%r87], %f24;
	add.s32 	%r120, %r86, %r1;
	setp.lt.s32 	%p6, %r120, %r6;
	@%p6 bra 	$L__BB0_6;
$L__BB0_7:
	bar.sync 	0;
	ld.const.u32 	%r16, [gpu_n];
	setp.ge.s32 	%p7, %r3, %r16;
	@%p7 bra 	$L__BB0_32;
	setp.lt.s32 	%p8, %r4, 1;
	mov.b32 	%r138, 1;
	@%p8 bra 	$L__BB0_29;
	setp.lt.s32 	%p9, %r5, 1;
	@%p9 bra 	$L__BB0_23;
	and.b32  	%r17, %r5, 7;
	add.s32 	%r18, %r17, -1;
	and.b32  	%r19, %r5, 3;
	and.b32  	%r20, %r5, 2147483640;
	and.b32  	%r21, %r5, 1;
	neg.s32 	%r22, %r20;
	shl.b32 	%r23, %r16, 3;
	shl.b32 	%r24, %r5, 2;
	mov.b32 	%r138, 1;
	mov.f32 	%f89, 0f7F7FFFFF;
	mov.b32 	%r122, 0;
	mul.wide.s32 	%rd36, %r16, 4;
$L__BB0_11:
	setp.lt.u32 	%p16, %r5, 8;
	mul.lo.s32 	%r27, %r5, %r122;
	mov.f32 	%f97, 0f00000000;
	mov.b32 	%r128, 0;
	@%p16 bra 	$L__BB0_14;
	mov.u32 	%r99, shared_centroids;
	mad.lo.s32 	%r100, %r24, %r122, %r99;
	add.s32 	%r124, %r100, 16;
	mov.f32 	%f97, 0f00000000;
	mov.u32 	%r125, %r3;
	mov.u32 	%r126, %r22;
$L__BB0_13:
	.pragma "nounroll";
	mul.wide.s32 	%rd18, %r125, 4;
	add.s64 	%rd19, %rd2, %rd18;
	ld.global.f32 	%f31, [%rd19];
	ld.shared.f32 	%f32, [%r124+-16];
	sub.f32 	%f33, %f31, %f32;
	fma.rn.f32 	%f34, %f33, %f33, %f97;
	add.s64 	%rd21, %rd19, %rd36;
	ld.global.f32 	%f35, [%rd21];
	ld.shared.f32 	%f36, [%r124+-12];
	sub.f32 	%f37, %f35, %f36;
	fma.rn.f32 	%f38, %f37, %f37, %f34;
	add.s64 	%rd22, %rd21, %rd36;
	ld.global.f32 	%f39, [%rd22];
	ld.shared.f32 	%f40, [%r124+-8];
	sub.f32 	%f41, %f39, %f40;
	fma.rn.f32 	%f42, %f41, %f41, %f38;
	add.s64 	%rd23, %rd22, %rd36;
	ld.global.f32 	%f43, [%rd23];
	ld.shared.f32 	%f44, [%r124+-4];
	sub.f32 	%f45, %f43, %f44;
	fma.rn.f32 	%f46, %f45, %f45, %f42;
	add.s64 	%rd24, %rd23, %rd36;
	ld.global.f32 	%f47, [%rd24];
	ld.shared.f32 	%f48, [%r124];
	sub.f32 	%f49, %f47, %f48;
	fma.rn.f32 	%f50, %f49, %f49, %f46;
	add.s64 	%rd25, %rd24, %rd36;
	ld.global.f32 	%f51, [%rd25];
	ld.shared.f32 	%f52, [%r124+4];
	sub.f32 	%f53, %f51, %f52;
	fma.rn.f32 	%f54, %f53, %f53, %f50;
	add.s64 	%rd26, %rd25, %rd36;
	ld.global.f32 	%f55, [%rd26];
	ld.shared.f32 	%f56, [%r124+8];
	sub.f32 	%f57, %f55, %f56;
	fma.rn.f32 	%f58, %f57, %f57, %f54;
	add.s64 	%rd27, %rd26, %rd36;
	ld.global.f32 	%f59, [%rd27];
	ld.shared.f32 	%f60, [%r124+12];
	sub.f32 	%f61, %f59, %f60;
	fma.rn.f32 	%f97, %f61, %f61, %f58;
	add.s32 	%r126, %r126, 8;
	add.s32 	%r125, %r125, %r23;
	add.s32 	%r124, %r124, 32;
	setp.ne.s32 	%p17, %r126, 0;
	mov.u32 	%r128, %r20;
	@%p17 bra 	$L__BB0_13;
$L__BB0_14:
	setp.eq.s32 	%p18, %r17, 0;
	@%p18 bra 	$L__BB0_22;
	setp.lt.u32 	%p19, %r18, 3;
	@%p19 bra 	$L__BB0_17;
	mad.lo.s32 	%r101, %r16, %r128, %r3;
	mul.wide.s32 	%rd28, %r101, 4;
	add.s64 	%rd29, %rd2, %rd28;
	ld.global.f32 	%f63, [%rd29];
	add.s32 	%r102, %r27, %r128;
	shl.b32 	%r103, %r102, 2;
	mov.u32 	%r104, shared_centroids;
	add.s32 	%r105, %r104, %r103;
	ld.shared.f32 	%f64, [%r105];
	sub.f32 	%f65, %f63, %f64;
	fma.rn.f32 	%f66, %f65, %f65, %f97;
	add.s64 	%rd31, %rd29, %rd36;
	ld.global.f32 	%f67, [%rd31];
	ld.shared.f32 	%f68, [%r105+4];
	sub.f32 	%f69, %f67, %f68;
	fma.rn.f32 	%f70, %f69, %f69, %f66;
	add.s64 	%rd32, %rd31, %rd36;
	ld.global.f32 	%f71, [%rd32];
	ld.shared.f32 	%f72, [%r105+8];
	sub.f32 	%f73, %f71, %f72;
	fma.rn.f32 	%f74, %f73, %f73, %f70;
	add.s64 	%rd33, %rd32, %rd36;
	ld.global.f32 	%f75, [%rd33];
	ld.shared.f32 	%f76, [%r105+12];
	sub.f32 	%f77, %f75, %f76;
	fma.rn.f32 	%f97, %f77, %f77, %f74;
	add.s32 	%r128, %r128, 4;
$L__BB0_17:
	setp.eq.s32 	%p20, %r19, 0;
	@%p20 bra 	$L__BB0_22;
	setp.eq.s32 	%p21, %r19, 1;
	@%p21 bra 	$L__BB0_20;
	mad.lo.s32 	%r106, %r16, %r128, %r3;
	mul.wide.s32 	%rd34, %r106, 4;
	add.s64 	%rd35, %rd2, %rd34;
	ld.global.f32 	%f79, [%rd35];
	add.s32 	%r107, %r27, %r128;
	shl.b32 	%r108, %r107, 2;
	mov.u32 	%r109, shared_centroids;
	add.s32 	%r110, %r109, %r108;
	ld.shared.f32 	%f80, [%r110];
	sub.f32 	%f81, %f79, %f80;
	fma.rn.f32 	%f82, %f81, %f81, %f97;
	add.s64 	%rd37, %rd35, %rd36;
	ld.global.f32 	%f83, [%rd37];
	ld.shared.f32 	%f84, [%r110+4];
	sub.f32 	%f85, %f83, %f84;
	fma.rn.f32 	%f97, %f85, %f85, %f82;
	add.s32 	%r128, %r128, 2;
$L__BB0_20:
	setp.eq.s32 	%p22, %r21, 0;
	@%p22 bra 	$L__BB0_22;
	mad.lo.s32 	%r111, %r16, %r128, %r3;
	mul.wide.s32 	%rd38, %r111, 4;
	add.s64 	%rd39, %rd2, %rd38;
	ld.global.f32 	%f86, [%rd39];
	add.s32 	%r112, %r27, %r128;
	shl.b32 	%r113, %r112, 2;
	mov.u32 	%r114, shared_centroids;
	add.s32 	%r115, %r114, %r113;
	ld.shared.f32 	%f87, [%r115];
	sub.f32 	%f88, %f86, %f87;
	fma.rn.f32 	%f97, %f88, %f88, %f97;
$L__BB0_22:
	setp.lt.f32 	%p23, %f97, %f89;
	add.s32 	%r122, %r122, 1;
	selp.b32 	%r138, %r122, %r138, %p23;
	selp.f32 	%f89, %f97, %f89, %p23;
	setp.eq.s32 	%p24, %r122, %r4;
	@%p24 bra 	$L__BB0_29;
	bra.uni 	$L__BB0_11;
$L__BB0_23:
	and.b32  	%r42, %r4, 3;
	setp.lt.u32 	%p10, %r4, 4;
	mov.b32 	%r138, 1;
	mov.f32 	%f99, 0f7F7FFFFF;
	mov.b32 	%r135, 0;
	@%p10 bra 	$L__BB0_26;
	and.b32  	%r135, %r4, 2147483644;
	mov.b32 	%r138, 1;
	mov.f32 	%f99, 0f7F7FFFFF;
	mov.b32 	%r130, 0;
$L__BB0_25:
	setp.gt.f32 	%p11, %f99, 0f00000000;
	add.s32 	%r94, %r130, 1;
	selp.b32 	%r138, %r94, %r138, %p11;
	selp.f32 	%f99, 0f00000000, %f99, %p11;
	add.s32 	%r130, %r130, 4;
	setp.ne.s32 	%p12, %r130, %r135;
	@%p12 bra 	$L__BB0_25;
$L__BB0_26:
	setp.eq.s32 	%p13, %r42, 0;
	@%p13 bra 	$L__BB0_29;
	mov.b32 	%r137, 0;
$L__BB0_28:
	.pragma "nounroll";
	setp.gt.f32 	%p14, %f99, 0f00000000;
	add.s32 	%r135, %r135, 1;
	selp.b32 	%r138, %r135, %r138, %p14;
	selp.f32 	%f99, 0f00000000, %f99, %p14;
	add.s32 	%r137, %r137, 1;
	setp.ne.s32 	%p15, %r137, %r42;
	@%p15 bra 	$L__BB0_28;
$L__BB0_29:
	cvta.to.global.u64 	%rd40, %rd4;
	mul.wide.s32 	%rd41, %r3, 4;
	add.s64 	%rd3, %rd40, %rd41;
	ld.global.u32 	%r116, [%rd3];
	setp.eq.s32 	%p25, %r116, %r138;
	@%p25 bra 	$L__BB0_31;
	cvta.to.global.u64 	%rd42, %rd5;
	atom.global.add.u32 	%r117, [%rd42], 1;
$L__BB0_31:
	st.global.u32 	[%rd3], %r138;
$L__BB0_32:
	ret;

}
	// .globl	_Z18update_step_pointsPfPiS_S0_
.visible .entry _Z18update_step_pointsPfPiS_S0_(
	.param .u64 .ptr .align 1 _Z18update_step_pointsPfPiS_S0__param_0,
	.param .u64 .ptr .align 1 _Z18update_step_pointsPfPiS_S0__param_1,
	.param .u64 .ptr .align 1 _Z18update_step_pointsPfPiS_S0__param_2,
	.param .u64 .ptr .align 1 _Z18update_step_pointsPfPiS_S0__param_3
)
{
	.reg .pred 	%p<35>;
	.reg .b32 	%r<244>;
	.reg .b32 	%f<69>;
	.reg .b64 	%rd<83>;

	ld.param.u64 	%rd15, [_Z18update_step_pointsPfPiS_S0__param_0];
	ld.param.u64 	%rd12, [_Z18update_step_pointsPfPiS_S0__param_1];
	cvta.to.global.u64 	%rd1, %rd15;
	mov.u32 	%r93, %ctaid.y;
	mov.u32 	%r94, %nctaid.x;
	mov.u32 	%r1, %ntid.x;
	mov.u32 	%r2, %ntid.y;
	mov.u32 	%r95, %ctaid.x;
	mov.u32 	%r3, %tid.y;
	mov.u32 	%r4, %tid.x;
	mad.lo.s32 	%r5, %r93, %r94, %r95;
	mul.lo.s32 	%r6, %r2, %r1;
	mad.lo.s32 	%r243, %r3, %r1, %r4;
	mad.lo.s32 	%r228, %r6, %r5, %r243;
	ld.const.u32 	%r9, [gpu_K];
	ld.const.u32 	%r10, [gpu_d];
	mul.lo.s32 	%r12, %r9, %r10;
	shl.b32 	%r11, %r12, 2;
	setp.ge.s32 	%p1, %r243, %r12;
	@%p1 bra 	$L__BB1_5;
	add.s32 	%r96, %r243, %r6;
	max.u32 	%r97, %r12, %r96;
	setp.lt.u32 	%p2, %r96, %r12;
	selp.u32 	%r98, 1, 0, %p2;
	add.s32 	%r99, %r96, %r98;
	sub.s32 	%r100, %r97, %r99;
	div.u32 	%r101, %r100, %r6;
	add.s32 	%r13, %r101, %r98;
	and.b32  	%r102, %r13, 3;
	setp.eq.s32 	%p3, %r102, 3;
	mov.u32 	%r225, %r243;
	@%p3 bra 	$L__BB1_4;
	add.s32 	%r103, %r13, 1;
	and.b32  	%r104, %r103, 3;
	shl.b32 	%r105, %r243, 2;
	mov.u32 	%r106, shared_mem;
	add.s32 	%r220, %r106, %r105;
	shl.b32 	%r15, %r6, 2;
	neg.s32 	%r219, %r104;
	mad.lo.s32 	%r107, %r2, %r104, %r3;
	mad.lo.s32 	%r225, %r1, %r107, %r4;
$L__BB1_3:
	.pragma "nounroll";
	mov.b32 	%r108, 0;
	st.shared.u32 	[%r220], %r108;
	add.s32 	%r220, %r220, %r15;
	add.s32 	%r219, %r219, 1;
	setp.ne.s32 	%p4, %r219, 0;
	@%p4 bra 	$L__BB1_3;
$L__BB1_4:
	setp.lt.u32 	%p5, %r13, 3;
	@%p5 bra 	$L__BB1_5;
	bra.uni 	$L__BB1_37;
$L__BB1_5:
	mov.u32 	%r117, shared_mem;
	add.s32 	%r23, %r117, %r11;
	setp.ge.s32 	%p7, %r243, %r9;
	@%p7 bra 	$L__BB1_11;
	add.s32 	%r118, %r243, %r6;
	max.u32 	%r119, %r9, %r118;
	setp.lt.u32 	%p8, %r118, %r9;
	selp.u32 	%r120, 1, 0, %p8;
	add.s32 	%r121, %r118, %r120;
	sub.s32 	%r122, %r119, %r121;
	div.u32 	%r123, %r122, %r6;
	add.s32 	%r24, %r123, %r120;
	and.b32  	%r124, %r24, 3;
	setp.eq.s32 	%p9, %r124, 3;
	mov.u32 	%r226, %r243;
	@%p9 bra 	$L__BB1_9;
	add.s32 	%r125, %r24, 1;
	and.b32  	%r126, %r125, 3;
	shl.b32 	%r127, %r243, 2;
	add.s32 	%r128, %r11, %r127;
	add.s32 	%r223, %r117, %r128;
	shl.b32 	%r26, %r6, 2;
	neg.s32 	%r222, %r126;
	mad.lo.s32 	%r130, %r2, %r126, %r3;
	mad.lo.s32 	%r226, %r1, %r130, %r4;
$L__BB1_8:
	.pragma "nounroll";
	mov.b32 	%r131, 0;
	st.shared.u32 	[%r223], %r131;
	add.s32 	%r223, %r223, %r26;
	add.s32 	%r222, %r222, 1;
	setp.ne.s32 	%p10, %r222, 0;
	@%p10 bra 	$L__BB1_8;
$L__BB1_9:
	setp.lt.u32 	%p11, %r24, 3;
	@%p11 bra 	$L__BB1_11;
$L__BB1_10:
	shl.b32 	%r132, %r226, 2;
	add.s32 	%r133, %r23, %r132;
	mov.b32 	%r134, 0;
	st.shared.u32 	[%r133], %r134;
	shl.b32 	%r135, %r6, 2;
	add.s32 	%r136, %r133, %r135;
	st.shared.u32 	[%r136], %r134;
	add.s32 	%r137, %r136, %r135;
	st.shared.u32 	[%r137], %r134;
	add.s32 	%r138, %r137, %r135;
	st.shared.u32 	[%r138], %r134;
	add.s32 	%r226, %r135, %r226;
	setp.lt.s32 	%p12, %r226, %r9;
	@%p12 bra 	$L__BB1_10;
$L__BB1_11:
	bar.sync 	0;
	ld.const.u32 	%r38, [gpu_n];
	setp.ge.s32 	%p13, %r228, %r38;
	@%p13 bra 	$L__BB1_25;
	cvta.to.global.u64 	%rd16, %rd12;
	mul.wide.s32 	%rd17, %r228, 4;
	add.s64 	%rd18, %rd16, %rd17;
	ld.global.u32 	%r39, [%rd18];
	shl.b32 	%r139, %r39, 2;
	add.s32 	%r140, %r23, %r139;
	atom.shared.add.u32 	%r141, [%r140+-4], 1;
	setp.lt.s32 	%p14, %r10, 1;
	@%p14 bra 	$L__BB1_25;
	add.s32 	%r143, %r39, -1;
	mul.lo.s32 	%r40, %r10, %r143;
	setp.lt.u32 	%p15, %r10, 16;
	mov.b32 	%r231, 0;
	@%p15 bra 	$L__BB1_16;
	and.b32  	%r144, %r10, 2147483632;
	neg.s32 	%r229, %r144;
	shl.b32 	%r145, %r40, 2;
	add.s32 	%r147, %r145, %r117;
	add.s32 	%r227, %r147, 32;
	mul.wide.s32 	%rd21, %r38, 4;
$L__BB1_15:
	.pragma "nounroll";
	and.b32  	%r231, %r10, 2147483632;
	mul.wide.s32 	%rd19, %r228, 4;
	add.s64 	%rd20, %rd1, %rd19;
	ld.global.f32 	%f1, [%rd20];
	atom.shared.add.f32 	%f2, [%r227+-32], %f1;
	add.s64 	%rd22, %rd20, %rd21;
	ld.global.f32 	%f3, [%rd22];
	atom.shared.add.f32 	%f4, [%r227+-28], %f3;
	add.s64 	%rd23, %rd22, %rd21;
	ld.global.f32 	%f5, [%rd23];
	atom.shared.add.f32 	%f6, [%r227+-24], %f5;
	add.s64 	%rd24, %rd23, %rd21;
	ld.global.f32 	%f7, [%rd24];
	atom.shared.add.f32 	%f8, [%r227+-20], %f7;
	add.s64 	%rd25, %rd24, %rd21;
	ld.global.f32 	%f9, [%rd25];
	atom.shared.add.f32 	%f10, [%r227+-16], %f9;
	add.s64 	%rd26, %rd25, %rd21;
	ld.global.f32 	%f11, [%rd26];
	atom.shared.add.f32 	%f12, [%r227+-12], %f11;
	add.s64 	%rd27, %rd26, %rd21;
	ld.global.f32 	%f13, [%rd27];
	atom.shared.add.f32 	%f14, [%r227+-8], %f13;
	add.s64 	%rd28, %rd27, %rd21;
	ld.global.f32 	%f15, [%rd28];
	atom.shared.add.f32 	%f16, [%r227+-4], %f15;
	add.s64 	%rd29, %rd28, %rd21;
	ld.global.f32 	%f17, [%rd29];
	atom.shared.add.f32 	%f18, [%r227], %f17;
	add.s64 	%rd30, %rd29, %rd21;
	ld.global.f32 	%f19, [%rd30];
	atom.shared.add.f32 	%f20, [%r227+4], %f19;
	add.s64 	%rd31, %rd30, %rd21;
	ld.global.f32 	%f21, [%rd31];
	atom.shared.add.f32 	%f22, [%r227+8], %f21;
	add.s64 	%rd32, %rd31, %rd21;
	ld.global.f32 	%f23, [%rd32];
	atom.shared.add.f32 	%f24, [%r227+12], %f23;
	add.s64 	%rd33, %rd32, %rd21;
	ld.global.f32 	%f25, [%rd33];
	atom.shared.add.f32 	%f26, [%r227+16], %f25;
	add.s64 	%rd34, %rd33, %rd21;
	ld.global.f32 	%f27, [%rd34];
	atom.shared.add.f32 	%f28, [%r227+20], %f27;
	add.s64 	%rd35, %rd34, %rd21;
	ld.global.f32 	%f29, [%rd35];
	atom.shared.add.f32 	%f30, [%r227+24], %f29;
	add.s64 	%rd36, %rd35, %rd21;
	ld.global.f32 	%f31, [%rd36];
	atom.shared.add.f32 	%f32, [%r227+28], %f31;
	add.s32 	%r229, %r229, 16;
	shl.b32 	%r148, %r38, 4;
	add.s32 	%r228, %r228, %r148;
	add.s32 	%r227, %r227, 64;
	setp.ne.s32 	%p16, %r229, 0;
	@%p16 bra 	$L__BB1_15;
$L__BB1_16:
	and.b32  	%r51, %r10, 15;
	setp.eq.s32 	%p17, %r51, 0;
	@%p17 bra 	$L__BB1_25;
	mad.lo.s32 	%r52, %r6, %r5, %r243;
	and.b32  	%r53, %r10, 7;
	setp.lt.u32 	%p18, %r51, 8;
	@%p18 bra 	$L__BB1_19;
	add.s32 	%r149, %r40, %r231;
	shl.b32 	%r150, %r149, 2;
	mov.u32 	%r151, shared_mem;
	add.s32 	%r152, %r151, %r150;
	mad.lo.s32 	%r153, %r38, %r231, %r52;
	mul.wide.s32 	%rd37, %r153, 4;
	add.s64 	%rd38, %rd1, %rd37;
	ld.global.f32 	%f33, [%rd38];
	atom.shared.add.f32 	%f34, [%r152], %f33;
	mul.wide.s32 	%rd39, %r38, 4;
	add.s64 	%rd40, %rd38, %rd39;
	ld.global.f32 	%f35, [%rd40];
	atom.shared.add.f32 	%f36, [%r152+4], %f35;
	add.s64 	%rd41, %rd40, %rd39;
	ld.global.f32 	%f37, [%rd41];
	atom.shared.add.f32 	%f38, [%r152+8], %f37;
	add.s64 	%rd42, %rd41, %rd39;
	ld.global.f32 	%f39, [%rd42];
	atom.shared.add.f32 	%f40, [%r152+12], %f39;
	add.s64 	%rd43, %rd42, %rd39;
	ld.global.f32 	%f41, [%rd43];
	atom.shared.add.f32 	%f42, [%r152+16], %f41;
	add.s64 	%rd44, %rd43, %rd39;
	ld.global.f32 	%f43, [%rd44];
	atom.shared.add.f32 	%f44, [%r152+20], %f43;
	add.s64 	%rd45, %rd44, %rd39;
	ld.global.f32 	%f45, [%rd45];
	atom.shared.add.f32 	%f46, [%r152+24], %f45;
	add.s64 	%rd46, %rd45, %rd39;
	ld.global.f32 	%f47, [%rd46];
	atom.shared.add.f32 	%f48, [%r152+28], %f47;
	add.s32 	%r231, %r231, 8;
$L__BB1_19:
	setp.eq.s32 	%p19, %r53, 0;
	@%p19 bra 	$L__BB1_25;
	and.b32  	%r56, %r10, 3;
	setp.lt.u32 	%p20, %r53, 4;
	@%p20 bra 	$L__BB1_22;
	add.s32 	%r154, %r40, %r231;
	shl.b32 	%r155, %r154, 2;
	mov.u32 	%r156, shared_mem;
	add.s32 	%r157, %r156, %r155;
	mad.lo.s32 	%r158, %r38, %r231, %r52;
	mul.wide.s32 	%rd47, %r158, 4;
	add.s64 	%rd48, %rd1, %rd47;
	ld.global.f32 	%f49, [%rd48];
	atom.shared.add.f32 	%f50, [%r157], %f49;
	mul.wide.s32 	%rd49, %r38, 4;
	add.s64 	%rd50, %rd48, %rd49;
	ld.global.f32 	%f51, [%rd50];
	atom.shared.add.f32 	%f52, [%r157+4], %f51;
	add.s64 	%rd51, %rd50, %rd49;
	ld.global.f32 	%f53, [%rd51];
	atom.shared.add.f32 	%f54, [%r157+8], %f53;
	add.s64 	%rd52, %rd51, %rd49;
	ld.global.f32 	%f55, [%rd52];
	atom.shared.add.f32 	%f56, [%r157+12], %f55;
	add.s32 	%r231, %r231, 4;
$L__BB1_22:
	setp.eq.s32 	%p21, %r56, 0;
	@%p21 bra 	$L__BB1_25;
	mad.lo.s32 	%r159, %r231, %r38, %r4;
	mad.lo.s32 	%r160, %r2, %r5, %r3;
	mad.lo.s32 	%r235, %r1, %r160, %r159;
	shl.b32 	%r161, %r40, 2;
	shl.b32 	%r162, %r231, 2;
	add.s32 	%r163, %r161, %r162;
	mov.u32 	%r164, shared_mem;
	add.s32 	%r234, %r164, %r163;
	neg.s32 	%r233, %r56;
$L__BB1_24:
	.pragma "nounroll";
	mul.wide.s32 	%rd53, %r235, 4;
	add.s64 	%rd54, %rd1, %rd53;
	ld.global.f32 	%f57, [%rd54];
	atom.shared.add.f32 	%f58, [%r234], %f57;
	add.s32 	%r235, %r235, %r38;
	add.s32 	%r234, %r234, 4;
	add.s32 	%r233, %r233, 1;
	setp.ne.s32 	%p22, %r233, 0;
	@%p22 bra 	$L__BB1_24;
$L__BB1_25:
	bar.sync 	0;
	ld.const.u32 	%r68, [gpu_K];
	setp.ge.s32 	%p23, %r243, %r68;
	@%p23 bra 	$L__BB1_30;
	ld.param.u64 	%rd80, [_Z18update_step_pointsPfPiS_S0__param_3];
	cvta.to.global.u64 	%rd2, %rd80;
	add.s32 	%r165, %r243, %r6;
	max.u32 	%r166, %r68, %r165;
	setp.lt.u32 	%p24, %r165, %r68;
	selp.u32 	%r167, 1, 0, %p24;
	add.s32 	%r168, %r165, %r167;
	sub.s32 	%r169, %r166, %r168;
	div.u32 	%r170, %r169, %r6;
	add.s32 	%r69, %r170, %r167;
	and.b32  	%r171, %r69, 3;
	setp.eq.s32 	%p25, %r171, 3;
	mov.u32 	%r242, %r243;
	@%p25 bra 	$L__BB1_29;
	add.s32 	%r172, %r69, 1;
	and.b32  	%r173, %r172, 3;
	shl.b32 	%r174, %r243, 2;
	add.s32 	%r175, %r11, %r174;
	mov.u32 	%r176, shared_mem;
	add.s32 	%r237, %r176, %r175;
	shl.b32 	%r71, %r6, 2;
	mul.wide.u32 	%rd55, %r3, %r1;
	cvt.u64.u32 	%rd56, %r4;
	add.s64 	%rd57, %rd55, %rd56;
	shl.b64 	%rd58, %rd57, 2;
	add.s64 	%rd81, %rd2, %rd58;
	mul.wide.u32 	%rd4, %r6, 4;
	neg.s32 	%r236, %r173;
	mad.lo.s32 	%r177, %r2, %r173, %r3;
	mad.lo.s32 	%r242, %r1, %r177, %r4;
$L__BB1_28:
	.pragma "nounroll";
	ld.shared.u32 	%r178, [%r237];
	atom.global.add.u32 	%r179, [%rd81], %r178;
	add.s32 	%r237, %r237, %r71;
	add.s64 	%rd81, %rd81, %rd4;
	add.s32 	%r236, %r236, 1;
	setp.ne.s32 	%p26, %r236, 0;
	@%p26 bra 	$L__BB1_28;
$L__BB1_29:
	setp.lt.u32 	%p27, %r69, 3;
	@%p27 bra 	$L__BB1_30;
	bra.uni 	$L__BB1_38;
$L__BB1_30:
	setp.ge.s32 	%p29, %r243, %r12;
	@%p29 bra 	$L__BB1_36;
	ld.param.u64 	%rd79, [_Z18update_step_pointsPfPiS_S0__param_2];
	cvta.to.global.u64 	%rd7, %rd79;
	add.s32 	%r197, %r243, %r6;
	max.u32 	%r198, %r12, %r197;
	setp.lt.u32 	%p30, %r197, %r12;
	selp.u32 	%r199, 1, 0, %p30;
	add.s32 	%r200, %r197, %r199;
	sub.s32 	%r201, %r198, %r200;
	div.u32 	%r202, %r201, %r6;
	add.s32 	%r79, %r202, %r199;
	and.b32  	%r203, %r79, 3;
	setp.eq.s32 	%p31, %r203, 3;
	@%p31 bra 	$L__BB1_34;
	add.s32 	%r204, %r79, 1;
	and.b32  	%r205, %r204, 3;
	shl.b32 	%r206, %r243, 2;
	mov.u32 	%r207, shared_mem;
	add.s32 	%r240, %r207, %r206;
	shl.b32 	%r81, %r6, 2;
	mul.wide.u32 	%rd67, %r3, %r1;
	cvt.u64.u32 	%rd68, %r4;
	add.s64 	%rd69, %rd67, %rd68;
	shl.b64 	%rd70, %rd69, 2;
	add.s64 	%rd82, %rd7, %rd70;
	mul.wide.u32 	%rd9, %r6, 4;
	neg.s32 	%r239, %r205;
	mad.lo.s32 	%r208, %r2, %r205, %r3;
	mad.lo.s32 	%r243, %r1, %r208, %r4;
$L__BB1_33:
	.pragma "nounroll";
	ld.shared.f32 	%f59, [%r240];
	atom.global.add.f32 	%f60, [%rd82], %f59;
	add.s32 	%r240, %r240, %r81;
	add.s64 	%rd82, %rd82, %rd9;
	add.s32 	%r239, %r239, 1;
	setp.ne.s32 	%p32, %r239, 0;
	@%p32 bra 	$L__BB1_33;
$L__BB1_34:
	setp.lt.u32 	%p33, %r79, 3;
	@%p33 bra 	$L__BB1_36;
$L__BB1_35:
	mul.wide.u32 	%rd71, %r243, 4;
	add.s64 	%rd72, %rd7, %rd71;
	shl.b32 	%r209, %r243, 2;
	mov.u32 	%r210, shared_mem;
	add.s32 	%r211, %r210, %r209;
	ld.shared.f32 	%f61, [%r211];
	atom.global.add.f32 	%f62, [%rd72], %f61;
	add.s32 	%r212, %r243, %r6;
	mul.wide.u32 	%rd73, %r212, 4;
	add.s64 	%rd74, %rd7, %rd73;
	shl.b32 	%r213, %r6, 2;
	add.s32 	%r214, %r211, %r213;
	ld.shared.f32 	%f63, [%r214];
	atom.global.add.f32 	%f64, [%rd74], %f63;
	add.s32 	%r215, %r212, %r6;
	mul.wide.u32 	%rd75, %r215, 4;
	add.s64 	%rd76, %rd7, %rd75;
	add.s32 	%r216, %r214, %r213;
	ld.shared.f32 	%f65, [%r216];
	atom.global.add.f32 	%f66, [%rd76], %f65;
	add.s32 	%r217, %r215, %r6;
	mul.wide.u32 	%rd77, %r217, 4;
	add.s64 	%rd78, %rd7, %rd77;
	add.s32 	%r218, %r216, %r213;
	ld.shared.f32 	%f67, [%r218];
	atom.global.add.f32 	%f68, [%rd78], %f67;
	add.s32 	%r243, %r217, %r6;
	setp.lt.s32 	%p34, %r243, %r12;
	@%p34 bra 	$L__BB1_35;
$L__BB1_36:
	ret;
$L__BB1_37:
	shl.b32 	%r109, %r225, 2;
	mov.u32 	%r110, shared_mem;
	add.s32 	%r111, %r110, %r109;
	mov.b32 	%r112, 0;
	st.shared.u32 	[%r111], %r112;
	shl.b32 	%r113, %r6, 2;
	add.s32 	%r114, %r111, %r113;
	st.shared.u32 	[%r114], %r112;
	add.s32 	%r115, %r114, %r113;
	st.shared.u32 	[%r115], %r112;
	add.s32 	%r116, %r115, %r113;
	st.shared.u32 	[%r116], %r112;
	add.s32 	%r225, %r113, %r225;
	setp.lt.s32 	%p6, %r225, %r12;
	@%p6 bra 	$L__BB1_37;
	bra.uni 	$L__BB1_5;
$L__BB1_38:
	mul.wide.u32 	%rd59, %r242, 4;
	add.s64 	%rd60, %rd2, %rd59;
	shl.b32 	%r180, %r242, 2;
	add.s32 	%r181, %r23, %r180;
	ld.shared.u32 	%r182, [%r181];
	atom.global.add.u32 	%r183, [%rd60], %r182;
	add.s32 	%r184, %r242, %r6;
	mul.wide.u32 	%rd61, %r184, 4;
	add.s64 	%rd62, %rd2, %rd61;
	shl.b32 	%r185, %r6, 2;
	add.s32 	%r186, %r181, %r185;
	ld.shared.u32 	%r187, [%r186];
	atom.global.add.u32 	%r188, [%rd62], %r187;
	add.s32 	%r189, %r184, %r6;
	mul.wide.u32 	%rd63, %r189, 4;
	add.s64 	%rd64, %rd2, %rd63;
	add.s32 	%r190, %r186, %r185;
	ld.shared.u32 	%r191, [%r190];
	atom.global.add.u32 	%r192, [%rd64], %r191;
	add.s32 	%r193, %r189, %r6;
	mul.wide.u32 	%rd65, %r193, 4;
	add.s64 	%rd66, %rd2, %rd65;
	add.s32 	%r194, %r190, %r185;
	ld.shared.u32 	%r195, [%r194];
	atom.global.add.u32 	%r196, [%rd66], %r195;
	add.s32 	%r242, %r193, %r6;
	setp.lt.s32 	%p28, %r242, %r68;
	@%p28 bra 	$L__BB1_38;
	bra.uni 	$L__BB1_30;

}
	// .globl	_Z21update_step_centroidsPfS_PiS_
.visible .entry _Z21update_step_centroidsPfS_PiS_(
	.param .u64 .ptr .align 1 _Z21update_step_centroidsPfS_PiS__param_0,
	.param .u64 .ptr .align 1 _Z21update_step_centroidsPfS_PiS__param_1,
	.param .u64 .ptr .align 1 _Z21update_step_centroidsPfS_PiS__param_2,
	.param .u64 .ptr .align 1 _Z21update_step_centroidsPfS_PiS__param_3
)
{
	.reg .pred 	%p<12>;
	.reg .b32 	%r<53>;
	.reg .b32 	%f<51>;
	.reg .b64 	%rd<19>;

	ld.param.u64 	%rd8, [_Z21update_step_centroidsPfS_PiS__param_0];
	ld.param.u64 	%rd9, [_Z21update_step_centroidsPfS_PiS__param_1];
	ld.param.u64 	%rd7, [_Z21update_step_centroidsPfS_PiS__param_2];
	ld.param.u64 	%rd10, [_Z21update_step_centroidsPfS_PiS__param_3];
	cvta.to.global.u64 	%rd1, %rd9;
	cvta.to.global.u64 	%rd2, %rd8;
	cvta.to.global.u64 	%rd3, %rd10;
	mov.u32 	%r25, %ctaid.y;
	mov.u32 	%r26, %nctaid.x;
	mov.u32 	%r27, %ntid.x;
	mov.u32 	%r28, %ntid.y;
	mov.u32 	%r29, %ctaid.x;
	mov.u32 	%r30, %tid.y;
	mul.lo.s32 	%r31, %r30, %r27;
	mov.u32 	%r32, %tid.x;
	mad.lo.s32 	%r33, %r25, %r26, %r29;
	mul.lo.s32 	%r34, %r28, %r27;
	add.s32 	%r35, %r31, %r32;
	mad.lo.s32 	%r1, %r34, %r33, %r35;
	or.b32  	%r2, %r31, %r32;
	setp.ne.s32 	%p1, %r2, 0;
	@%p1 bra 	$L__BB2_2;
	mov.b32 	%r36, 8388608;
	st.shared.u32 	[shared_max_distance], %r36;
$L__BB2_2:
	ld.const.u32 	%r37, [gpu_K];
	setp.ge.s32 	%p2, %r1, %r37;
	@%p2 bra 	$L__BB2_13;
	ld.const.u32 	%r3, [gpu_d];
	setp.lt.s32 	%p3, %r3, 1;
	mov.f32 	%f50, 0f00000000;
	@%p3 bra 	$L__BB2_10;
	mul.lo.s32 	%r4, %r3, %r1;
	cvta.to.global.u64 	%rd11, %rd7;
	mul.wide.s32 	%rd12, %r1, 4;
	add.s64 	%rd4, %rd11, %rd12;
	and.b32  	%r5, %r3, 3;
	setp.lt.u32 	%p4, %r3, 4;
	mov.f32 	%f50, 0f00000000;
	mov.b32 	%r48, 0;
	@%p4 bra 	$L__BB2_7;
	and.b32  	%r48, %r3, 2147483644;
	neg.s32 	%r47, %r48;
	add.s64 	%rd5, %rd2, 8;
	add.s64 	%rd6, %rd1, 8;
	mov.f32 	%f50, 0f00000000;
	mov.u32 	%r46, %r4;
$L__BB2_6:
	mul.wide.s32 	%rd13, %r46, 4;
	add.s64 	%rd14, %rd5, %rd13;
	add.s64 	%rd15, %rd6, %rd13;
	ld.global.f32 	%f14, [%rd14+-8];
	ld.global.u32 	%r39, [%rd4];
	cvt.rn.f32.s32 	%f15, %r39;
	div.rn.f32 	%f16, %f14, %f15;
	st.global.f32 	[%rd14+-8], %f16;
	ld.global.f32 	%f17, [%rd15+-8];
	sub.f32 	%f18, %f17, %f16;
	fma.rn.f32 	%f19, %f18, %f18, %f50;
	st.global.f32 	[%rd15+-8], %f16;
	ld.global.f32 	%f20, [%rd14+-4];
	ld.global.u32 	%r40, [%rd4];
	cvt.rn.f32.s32 	%f21, %r40;
	div.rn.f32 	%f22, %f20, %f21;
	st.global.f32 	[%rd14+-4], %f22;
	ld.global.f32 	%f23, [%rd15+-4];
	sub.f32 	%f24, %f23, %f22;
	fma.rn.f32 	%f25, %f24, %f24, %f19;
	st.global.f32 	[%rd15+-4], %f22;
	ld.global.f32 	%f26, [%rd14];
	ld.global.u32 	%r41, [%rd4];
	cvt.rn.f32.s32 	%f27, %r41;
	div.rn.f32 	%f28, %f26, %f27;
	st.global.f32 	[%rd14], %f28;
	ld.global.f32 	%f29, [%rd15];
	sub.f32 	%f30, %f29, %f28;
	fma.rn.f32 	%f31, %f30, %f30, %f25;
	st.global.f32 	[%rd15], %f28;
	ld.global.f32 	%f32, [%rd14+4];
	ld.global.u32 	%r42, [%rd4];
	cvt.rn.f32.s32 	%f33, %r42;
	div.rn.f32 	%f34, %f32, %f33;
	st.global.f32 	[%rd14+4], %f34;
	ld.global.f32 	%f35, [%rd15+4];
	sub.f32 	%f36, %f35, %f34;
	fma.rn.f32 	%f50, %f36, %f36, %f31;
	st.global.f32 	[%rd15+4], %f34;
	add.s32 	%r47, %r47, 4;
	add.s32 	%r46, %r46, 4;
	setp.ne.s32 	%p5, %r47, 0;
	@%p5 bra 	$L__BB2_6;
$L__BB2_7:
	setp.eq.s32 	%p6, %r5, 0;
	@%p6 bra 	$L__BB2_10;
	add.s32 	%r50, %r48, %r4;
	neg.s32 	%r49, %r5;
$L__BB2_9:
	.pragma "nounroll";
	mul.wide.s32 	%rd16, %r50, 4;
	add.s64 	%rd17, %rd1, %rd16;
	add.s64 	%rd18, %rd2, %rd16;
	ld.global.f32 	%f37, [%rd18];
	ld.global.u32 	%r43, [%rd4];
	cvt.rn.f32.s32 	%f38, %r43;
	div.rn.f32 	%f39, %f37, %f38;
	st.global.f32 	[%rd18], %f39;
	ld.global.f32 	%f40, [%rd17];
	sub.f32 	%f41, %f40, %f39;
	fma.rn.f32 	%f50, %f41, %f41, %f50;
	st.global.f32 	[%rd17], %f39;
	add.s32 	%r50, %r50, 1;
	add.s32 	%r49, %r49, 1;
	setp.ne.s32 	%p7, %r49, 0;
	@%p7 bra 	$L__BB2_9;
$L__BB2_10:
	ld.shared.f32 	%f8, [shared_max_distance];
	setp.leu.f32 	%p8, %f50, %f8;
	@%p8 bra 	$L__BB2_13;
	mov.b32 	%r51, %f8;
$L__BB2_12:
	mov.b32 	%f42, %r51;
	max.f32 	%f43, %f50, %f42;
	mov.b32 	%r44, %f43;
	atom.relaxed.shared.cas.b32 	%r21, [shared_max_distance], %r51, %r44;
	setp.ne.s32 	%p9, %r51, %r21;
	mov.u32 	%r51, %r21;
	@%p9 bra 	$L__BB2_12;
$L__BB2_13:
	setp.ne.s32 	%p10, %r2, 0;
	bar.sync 	0;
	@%p10 bra 	$L__BB2_16;
	ld.shared.f32 	%f9, [shared_max_distance];
	ld.global.u32 	%r52, [%rd3];
$L__BB2_15:
	mov.b32 	%f44, %r52;
	max.f32 	%f45, %f9, %f44;
	mov.b32 	%r45, %f45;
	atom.relaxed.global.cas.b32 	%r24, [%rd3], %r52, %r45;
	setp.ne.s32 	%p11, %r52, %r24;
	mov.u32 	%r52, %r24;
	@%p11 bra 	$L__BB2_15;
$L__BB2_16:
	ret;

}


// ===== COMPILED SASS (sm_100) =====

	.target	sm_100

	.elftype	@"ET_EXEC"


//--------------------- .note.nv.tkinfo           --------------------------
	.section	.note.nv.tkinfo,"",@"SHT_NOTE"
	.sectionflags	@"SHF_NOTE_NV_TKINFO"
	.tkinfo
        /*0018*/ 	.word	0x00000002
        /*0030*/ 	.string	""
        /*0030*/ 	.string	"ptxas"
        /*0030*/ 	.string	"Cuda compilation tools, release 13.0, V13.0.88"
        /*0030*/ 	.string	"Build cuda_13.0.r13.0/compiler.36424714_0"
        /*0030*/ 	.string	"-arch sm_100 -m 64 "



//--------------------- .note.nv.cuinfo           --------------------------
	.section	.note.nv.cuinfo,"",@"SHT_NOTE"
	.sectionflags	@"SHF_NOTE_NV_CUINFO"
        /*0018*/ 	.short	0x0002
        /*001a*/ 	.short	0x0064
        /*001c*/ 	.short	0x0082
	.zero		2


//--------------------- .nv.info                  --------------------------
	.section	.nv.info,"",@"SHT_CUDA_INFO"
	.align	4


	//----- nvinfo : EIATTR_REGCOUNT
	.align		4
        /*0000*/ 	.byte	0x04, 0x2f
        /*0002*/ 	.short	(.L_4 - .L_3)
	.align		4
.L_3:
        /*0004*/ 	.word	index@(_Z15assignment_stepPfS_PiS0_)
        /*0008*/ 	.word	0x00000020


	//----- nvinfo : EIATTR_FRAME_SIZE
	.align		4
.L_4:
        /*000c*/ 	.byte	0x04, 0x11
        /*000e*/ 	.short	(.L_6 - .L_5)
	.align		4
.L_5:
        /*0010*/ 	.word	index@(_Z15assignment_stepPfS_PiS0_)
        /*0014*/ 	.word	0x00000000


	//----- nvinfo : EIATTR_REGCOUNT
	.align		4
.L_6:
        /*0018*/ 	.byte	0x04, 0x2f
        /*001a*/ 	.short	(.L_8 - .L_7)
	.align		4
.L_7:
        /*001c*/ 	.word	index@(_Z18update_step_pointsPfPiS_S0_)
        /*0020*/ 	.word	0x00000020


	//----- nvinfo : EIATTR_FRAME_SIZE
	.align		4
.L_8:
        /*0024*/ 	.byte	0x04, 0x11
        /*0026*/ 	.short	(.L_10 - .L_9)
	.align		4
.L_9:
        /*0028*/ 	.word	index@(_Z18update_step_pointsPfPiS_S0_)
        /*002c*/ 	.word	0x00000000


	//----- nvinfo : EIATTR_REGCOUNT
	.align		4
.L_10:
        /*0030*/ 	.byte	0x04, 0x2f
        /*0032*/ 	.short	(.L_12 - .L_11)
	.align		4
.L_11:
        /*0034*/ 	.word	index@(_Z21update_step_centroidsPfS_PiS_)
        /*0038*/ 	.word	0x0000001e


	//----- nvinfo : EIATTR_FRAME_SIZE
	.align		4
.L_12:
        /*003c*/ 	.byte	0x04, 0x11
        /*003e*/ 	.short	(.L_14 - .L_13)
	.align		4
.L_13:
        /*0040*/ 	.word	index@($__internal_0_$__cuda_sm3x_div_rn_noftz_f32_slowpath)
        /*0044*/ 	.word	0x00000000


	//----- nvinfo : EIATTR_FRAME_SIZE
	.align		4
.L_14:
        /*0048*/ 	.byte	0x04, 0x11
        /*004a*/ 	.short	(.L_16 - .L_15)
	.align		4
.L_15:
        /*004c*/ 	.word	index@(_Z21update_step_centroidsPfS_PiS_)
        /*0050*/ 	.word	0x00000000


	//----- nvinfo : EIATTR_MIN_STACK_SIZE
	.align		4
.L_16:
        /*0054*/ 	.byte	0x04, 0x12
        /*0056*/ 	.short	(.L_18 - .L_17)
	.align		4
.L_17:
        /*0058*/ 	.word	index@(_Z21update_step_centroidsPfS_PiS_)
        /*005c*/ 	.word	0x00000000


	//----- nvinfo : EIATTR_MIN_STACK_SIZE
	.align		4
.L_18:
        /*0060*/ 	.byte	0x04, 0x12
        /*0062*/ 	.short	(.L_20 - .L_19)
	.align		4
.L_19:
        /*0064*/ 	.word	index@(_Z18update_step_pointsPfPiS_S0_)
        /*0068*/ 	.word	0x00000000


	//----- nvinfo : EIATTR_MIN_STACK_SIZE
	.align		4
.L_20:
        /*006c*/ 	.byte	0x04, 0x12
        /*006e*/ 	.short	(.L_22 - .L_21)
	.align		4
.L_21:
        /*0070*/ 	.word	index@(_Z15assignment_stepPfS_PiS0_)
        /*0074*/ 	.word	0x00000000
.L_22:


//--------------------- .nv.compat                --------------------------
	.section	.nv.compat,"",@"SHT_CUDA_COMPAT_INFO"
	.align	4
        /*0000*/ 	.byte	0x02, 0x09, 0x00, 0x00, 0x02, 0x02, 0x01, 0x00, 0x02, 0x05, 0x05, 0x00, 0x03, 0x07, 0x01, 0x01
        /*0010*/ 	.byte	0x02, 0x03, 0x00, 0x00, 0x02, 0x06, 0x01, 0x00, 0x04, 0x0b, 0x08, 0x00, 0x01, 0x00, 0x00, 0x00
        /*0020*/ 	.byte	0x00, 0x00, 0x00, 0x00


//--------------------- .nv.info._Z21update_step_centroidsPfS_PiS_ --------------------------
	.section	.nv.info._Z21update_step_centroidsPfS_PiS_,"",@"SHT_CUDA_INFO"
	.sectionflags	@""
	.align	4


	//----- nvinfo : EIATTR_CUDA_API_VERSION
	.align		4
        /*0000*/ 	.byte	0x04, 0x37
        /*0002*/ 	.short	(.L_24 - .L_23)
.L_23:
        /*0004*/ 	.word	0x00000082


	//----- nvinfo : EIATTR_KPARAM_INFO
	.align		4
.L_24:
        /*0008*/ 	.byte	0x04, 0x17
        /*000a*/ 	.short	(.L_26 - .L_25)
.L_25:
        /*000c*/ 	.word	0x00000000
        /*0010*/ 	.short	0x0003
        /*0012*/ 	.short	0x0018
        /*0014*/ 	.byte	0x00, 0xf5, 0x21, 0x00


	//----- nvinfo : EIATTR_KPARAM_INFO
	.align		4
.L_26:
        /*0018*/ 	.byte	0x04, 0x17
        /*001a*/ 	.short	(.L_28 - .L_27)
.L_27:
        /*001c*/ 	.word	0x00000000
        /*0020*/ 	.short	0x0002
        /*0022*/ 	.short	0x0010
        /*0024*/ 	.byte	0x00, 0xf5, 0x21, 0x00


	//----- nvinfo : EIATTR_KPARAM_INFO
	.align		4
.L_28:
        /*0028*/ 	.byte	0x04, 0x17
        /*002a*/ 	.short	(.L_30 - .L_29)
.L_29:
        /*002c*/ 	.word	0x00000000
        /*0030*/ 	.short	0x0001
        /*0032*/ 	.short	0x0008
        /*0034*/ 	.byte	0x00, 0xf5, 0x21, 0x00


	//----- nvinfo : EIATTR_KPARAM_INFO
	.align		4
.L_30:
        /*0038*/ 	.byte	0x04, 0x17
        /*003a*/ 	.short	(.L_32 - .L_31)
.L_31:
        /*003c*/ 	.word	0x00000000
        /*0040*/ 	.short	0x0000
        /*0042*/ 	.short	0x0000
        /*0044*/ 	.byte	0x00, 0xf5, 0x21, 0x00


	//----- nvinfo : EIATTR_SPARSE_MMA_MASK
	.align		4
.L_32:
        /*0048*/ 	.byte	0x03, 0x50
        /*004a*/ 	.short	0x0000


	//----- nvinfo : EIATTR_MAXREG_COUNT
	.align		4
        /*004c*/ 	.byte	0x03, 0x1b
        /*004e*/ 	.short	0x00ff


	//----- nvinfo : EIATTR_NUM_BARRIERS
	.align		4
        /*0050*/ 	.byte	0x02, 0x4c
        /*0052*/ 	.byte	0x01
	.zero		1


	//----- nvinfo : EIATTR_MERCURY_ISA_VERSION
	.align		4
        /*0054*/ 	.byte	0x03, 0x5f
        /*0056*/ 	.short	0x0101


	//----- nvinfo : EIATTR_VRC_CTA_INIT_COUNT
	.align		4
        /*0058*/ 	.byte	0x02, 0x4a
	.zero		1
	.zero		1


	//----- nvinfo : EIATTR_EXIT_INSTR_OFFSETS
	.align		4
        /*005c*/ 	.byte	0x04, 0x1c
        /*005e*/ 	.short	(.L_34 - .L_33)


	//   ....[0]....
.L_33:
        /*0060*/ 	.word	0x00000b80


	//   ....[1]....
        /*0064*/ 	.word	0x00000c50


	//----- nvinfo : EIATTR_CRS_STACK_SIZE
	.align		4
.L_34:
        /*0068*/ 	.byte	0x04, 0x1e
        /*006a*/ 	.short	(.L_36 - .L_35)
.L_35:
        /*006c*/ 	.word	0x00000000


	//----- nvinfo : EIATTR_CBANK_PARAM_SIZE
	.align		4
.L_36:
        /*0070*/ 	.byte	0x03, 0x19
        /*0072*/ 	.short	0x0020


	//----- nvinfo : EIATTR_PARAM_CBANK
	.align		4
        /*0074*/ 	.byte	0x04, 0x0a
        /*0076*/ 	.short	(.L_38 - .L_37)
	.align		4
.L_37:
        /*0078*/ 	.word	index@(.nv.constant0._Z21update_step_centroidsPfS_PiS_)
        /*007c*/ 	.short	0x0380
        /*007e*/ 	.short	0x0020


	//----- nvinfo : EIATTR_SW_WAR
	.align		4
.L_38:
        /*0080*/ 	.byte	0x04, 0x36
        /*0082*/ 	.short	(.L_40 - .L_39)
.L_39:
        /*0084*/ 	.word	0x00000008
.L_40:


//--------------------- .nv.info._Z18update_step_pointsPfPiS_S0_ --------------------------
	.section	.nv.info._Z18update_step_pointsPfPiS_S0_,"",@"SHT_CUDA_INFO"
	.sectionflags	@""
	.align	4


	//----- nvinfo : EIATTR_CUDA_API_VERSION
	.align		4
        /*0000*/ 	.byte	0x04, 0x37
        /*0002*/ 	.short	(.L_42 - .L_41)
.L_41:
        /*0004*/ 	.word	0x00000082


	//----- nvinfo : EIATTR_KPARAM_INFO
	.align		4
.L_42:
        /*0008*/ 	.byte	0x04, 0x17
        /*000a*/ 	.short	(.L_44 - .L_43)
.L_43:
        /*000c*/ 	.word	0x00000000
        /*0010*/ 	.short	0x0003
        /*0012*/ 	.short	0x0018
        /*0014*/ 	.byte	0x00, 0xf5, 0x21, 0x00


	//----- nvinfo : EIATTR_KPARAM_INFO
	.align		4
.L_44:
        /*0018*/ 	.byte	0x04, 0x17
        /*001a*/ 	.short	(.L_46 - .L_45)
.L_45:
        /*001c*/ 	.word	0x00000000
        /*0020*/ 	.short	0x0002
        /*0022*/ 	.short	0x0010
        /*0024*/ 	.byte	0x00, 0xf5, 0x21, 0x00


	//----- nvinfo : EIATTR_KPARAM_INFO
	.align		4
.L_46:
        /*0028*/ 	.byte	0x04, 0x17
        /*002a*/ 	.short	(.L_48 - .L_47)
.L_47:
        /*002c*/ 	.word	0x00000000
        /*0030*/ 	.short	0x0001
        /*0032*/ 	.short	0x0008
        /*0034*/ 	.byte	0x00, 0xf5, 0x21, 0x00


	//----- nvinfo : EIATTR_KPARAM_INFO
	.align		4
.L_48:
        /*0038*/ 	.byte	0x04, 0x17
        /*003a*/ 	.short	(.L_50 - .L_49)
.L_49:
        /*003c*/ 	.word	0x00000000
        /*0040*/ 	.short	0x0000
        /*0042*/ 	.short	0x0000
        /*0044*/ 	.byte	0x00, 0xf5, 0x21, 0x00


	//----- nvinfo : EIATTR_SPARSE_MMA_MASK
	.align		4
.L_50:
        /*0048*/ 	.byte	0x03, 0x50
        /*004a*/ 	.short	0x0000


	//----- nvinfo : EIATTR_MAXREG_COUNT
	.align		4
        /*004c*/ 	.byte	0x03, 0x1b
        /*004e*/ 	.short	0x00ff


	//----- nvinfo : EIATTR_NUM_BARRIERS
	.align		4
        /*0050*/ 	.byte	0x02, 0x4c
        /*0052*/ 	.byte	0x01
	.zero		1


	//----- nvinfo : EIATTR_MERCURY_ISA_VERSION
	.align		4
        /*0054*/ 	.byte	0x03, 0x5f
        /*0056*/ 	.short	0x0101


	//----- nvinfo : EIATTR_VRC_CTA_INIT_COUNT
	.align		4
        /*0058*/ 	.byte	0x02, 0x4a
	.zero		1
	.zero		1


	//----- nvinfo : EIATTR_EXIT_INSTR_OFFSETS
	.align		4
        /*005c*/ 	.byte	0x04, 0x1c
        /*005e*/ 	.short	(.L_52 - .L_51)


	//   ....[0]....
.L_51:
        /*0060*/ 	.word	0x000021c0


	//   ....[1]....
        /*0064*/ 	.word	0x00002540


	//   ....[2]....
        /*0068*/ 	.word	0x000026f0


	//----- nvinfo : EIATTR_CRS_STACK_SIZE
	.align		4
.L_52:
        /*006c*/ 	.byte	0x04, 0x1e
        /*006e*/ 	.short	(.L_54 - .L_53)
.L_53:
        /*0070*/ 	.word	0x00000000


	//----- nvinfo : EIATTR_CBANK_PARAM_SIZE
	.align		4
.L_54:
        /*0074*/ 	.byte	0x03, 0x19
        /*0076*/ 	.short	0x0020


	//----- nvinfo : EIATTR_PARAM_CBANK
	.align		4
        /*0078*/ 	.byte	0x04, 0x0a
        /*007a*/ 	.short	(.L_56 - .L_55)
	.align		4
.L_55:
        /*007c*/ 	.word	index@(.nv.constant0._Z18update_step_pointsPfPiS_S0_)
        /*0080*/ 	.short	0x0380
        /*0082*/ 	.short	0x0020


	//----- nvinfo : EIATTR_SW_WAR
	.align		4
.L_56:
        /*0084*/ 	.byte	0x04, 0x36
        /*0086*/ 	.short	(.L_58 - .L_57)
.L_57:
        /*0088*/ 	.word	0x00000008
.L_58:


//--------------------- .nv.info._Z15assignment_stepPfS_PiS0_ --------------------------
	.section	.nv.info._Z15assignment_stepPfS_PiS0_,"",@"SHT_CUDA_INFO"
	.sectionflags	@""
	.align	4


	//----- nvinfo : EIATTR_CUDA_API_VERSION
	.align		4
        /*0000*/ 	.byte	0x04, 0x37
        /*0002*/ 	.short	(.L_60 - .L_59)
.L_59:
        /*0004*/ 	.word	0x00000082


	//----- nvinfo : EIATTR_KPARAM_INFO
	.align		4
.L_60:
        /*0008*/ 	.byte	0x04, 0x17
        /*000a*/ 	.short	(.L_62 - .L_61)
.L_61:
        /*000c*/ 	.word	0x00000000
        /*0010*/ 	.short	0x0003
        /*0012*/ 	.short	0x0018
        /*0014*/ 	.byte	0x00, 0xf5, 0x21, 0x00


	//----- nvinfo : EIATTR_KPARAM_INFO
	.align		4
.L_62:
        /*0018*/ 	.byte	0x04, 0x17
        /*001a*/ 	.short	(.L_64 - .L_63)
.L_63:
        /*001c*/ 	.word	0x00000000
        /*0020*/ 	.short	0x0002
        /*0022*/ 	.short	0x0010
        /*0024*/ 	.byte	0x00, 0xf5, 0x21, 0x00


	//----- nvinfo : EIATTR_KPARAM_INFO
	.align		4
.L_64:
        /*0028*/ 	.byte	0x04, 0x17
        /*002a*/ 	.short	(.L_66 - .L_65)
.L_65:
        /*002c*/ 	.word	0x00000000
        /*0030*/ 	.short	0x0001
        /*0032*/ 	.short	0x0008
        /*0034*/ 	.byte	0x00, 0xf5, 0x21, 0x00


	//----- nvinfo : EIATTR_KPARAM_INFO
	.align		4
.L_66:
        /*0038*/ 	.byte	0x04, 0x17
        /*003a*/ 	.short	(.L_68 - .L_67)
.L_67:
        /*003c*/ 	.word	0x00000000
        /*0040*/ 	.short	0x0000
        /*0042*/ 	.short	0x0000
        /*0044*/ 	.byte	0x00, 0xf5, 0x21, 0x00


	//----- nvinfo : EIATTR_SPARSE_MMA_MASK
	.align		4
.L_68:
        /*0048*/ 	.byte	0x03, 0x50
        /*004a*/ 	.short	0x0000


	//----- nvinfo : EIATTR_MAXREG_COUNT
	.align		4
        /*004c*/ 	.byte	0x03, 0x1b
        /*004e*/ 	.short	0x00ff


	//----- nvinfo : EIATTR_NUM_BARRIERS
	.align		4
        /*0050*/ 	.byte	0x02, 0x4c
        /*0052*/ 	.byte	0x01
	.zero		1


	//----- nvinfo : EIATTR_MERCURY_ISA_VERSION
	.align		4
        /*0054*/ 	.byte	0x03, 0x5f
        /*0056*/ 	.short	0x0101


	//----- nvinfo : EIATTR_INT_WARP_WIDE_INSTR_OFFSETS
	.align		4
        /*0058*/ 	.byte	0x04, 0x31
        /*005a*/ 	.short	(.L_70 - .L_69)


	//   ....[0]....
.L_69:
        /*005c*/ 	.word	0x000013f0


	//----- nvinfo : EIATTR_VRC_CTA_INIT_COUNT
	.align		4
.L_70:
        /*0060*/ 	.byte	0x02, 0x4a
	.zero		1
	.zero		1


	//----- nvinfo : EIATTR_EXIT_INSTR_OFFSETS
	.align		4
        /*0064*/ 	.byte	0x04, 0x1c
        /*0066*/ 	.short	(.L_72 - .L_71)


	//   ....[0]....
.L_71:
        /*0068*/ 	.word	0x000005f0


	//   ....[1]....
        /*006c*/ 	.word	0x00001460


	//----- nvinfo : EIATTR_CRS_STACK_SIZE
	.align		4
.L_72:
        /*0070*/ 	.byte	0x04, 0x1e
        /*0072*/ 	.short	(.L_74 - .L_73)
.L_73:
        /*0074*/ 	.word	0x00000000


	//----- nvinfo : EIATTR_CBANK_PARAM_SIZE
	.align		4
.L_74:
        /*0078*/ 	.byte	0x03, 0x19
        /*007a*/ 	.short	0x0020


	//----- nvinfo : EIATTR_PARAM_CBANK
	.align		4
        /*007c*/ 	.byte	0x04, 0x0a
        /*007e*/ 	.short	(.L_76 - .L_75)
	.align		4
.L_75:
        /*0080*/ 	.word	index@(.nv.constant0._Z15assignment_stepPfS_PiS0_)
        /*0084*/ 	.short	0x0380
        /*0086*/ 	.short	0x0020


	//----- nvinfo : EIATTR_SW_WAR
	.align		4
.L_76:
        /*0088*/ 	.byte	0x04, 0x36
        /*008a*/ 	.short	(.L_78 - .L_77)
.L_77:
        /*008c*/ 	.word	0x00000008
.L_78:


//--------------------- .nv.callgraph             --------------------------
	.section	.nv.callgraph,"",@"SHT_CUDA_CALLGRAPH"
	.align	4
	.sectionentsize	8
	.align		4
        /*0000*/ 	.word	0x00000000
	.align		4
        /*0004*/ 	.word	0xffffffff
	.align		4
        /*0008*/ 	.word	0x00000000
	.align		4
        /*000c*/ 	.word	0xfffffffe
	.align		4
        /*0010*/ 	.word	0x00000000
	.align		4
        /*0014*/ 	.word	0xfffffffd
	.align		4
        /*0018*/ 	.word	0x00000000
	.align		4
        /*001c*/ 	.word	0xfffffffc


//--------------------- .nv.constant3             --------------------------
	.section	.nv.constant3,"a",@progbits
	.align	4
.nv.constant3:
	.type		gpu_K,@object
	.size		gpu_K,(gpu_n - gpu_K)
gpu_K:
	.zero		4
	.type		gpu_n,@object
	.size		gpu_n,(gpu_d - gpu_n)
gpu_n:
	.zero		4
	.type		gpu_d,@object
	.size		gpu_d,(.L_2 - gpu_d)
gpu_d:
	.zero		4
.L_2:


//--------------------- .text._Z21update_step_centroidsPfS_PiS_ --------------------------
	.section	.text._Z21update_step_centroidsPfS_PiS_,"ax",@progbits
	.align	128
        .global         _Z21update_step_centroidsPfS_PiS_
        .type           _Z21update_step_centroidsPfS_PiS_,@function
        .size           _Z21update_step_centroidsPfS_PiS_,(.L_x_139 - _Z21update_step_centroidsPfS_PiS_)
        .other          _Z21update_step_centroidsPfS_PiS_,@"STO_CUDA_ENTRY STV_DEFAULT"
_Z21update_step_centroidsPfS_PiS_:
.text._Z21update_step_centroidsPfS_PiS_:
[----:B------:R-:W-:Y:S01]  /*0000*/  LDC R1, c[0x0][0x37c] ;  /* 0x0000df00ff017b82 */ /* 0x000fe20000000800 */
[----:B------:R-:W0:Y:S01]  /*0010*/  S2R R0, SR_TID.Y ;  /* 0x0000000000007919 */ /* 0x000e220000002200 */
[----:B------:R-:W1:Y:S06]  /*0020*/  LDCU UR5, c[0x0][0x370] ;  /* 0x00006e00ff0577ac */ /* 0x000e6c0008000800 */
[----:B------:R-:W-:Y:S01]  /*0030*/  S2UR UR4, SR_CTAID.Y ;  /* 0x00000000000479c3 */ /* 0x000fe20000002600 */
[----:B------:R-:W2:Y:S01]  /*0040*/  S2R R5, SR_TID.X ;  /* 0x0000000000057919 */ /* 0x000ea20000002100 */
[----:B------:R-:W0:Y:S01]  /*0050*/  LDCU UR7, c[0x0][0x360] ;  /* 0x00006c00ff0777ac */ /* 0x000e220008000800 */
[----:B------:R-:W3:Y:S05]  /*0060*/  LDCU UR8, c[0x3][URZ] ;  /* 0x00c00000ff0877ac */ /* 0x000eea0008000800 */
[----:B------:R-:W1:Y:S08]  /*0070*/  S2UR UR6, SR_CTAID.X ;  /* 0x00000000000679c3 */ /* 0x000e700000002500 */
[----:B------:R-:W4:Y:S01]  /*0080*/  LDC R4, c[0x0][0x364] ;  /* 0x0000d900ff047b82 */ /* 0x000f220000000800 */
[----:B0-----:R-:W-:Y:S01]  /*0090*/  IMAD R0, R0, UR7, RZ ;  /* 0x0000000700007c24 */ /* 0x001fe2000f8e02ff */
[----:B-1----:R-:W-:-:S04]  /*00a0*/  UIMAD UR4, UR4, UR5, UR6 ;  /* 0x00000005040472a4 */ /* 0x002fc8000f8e0206 */
[----:B--2---:R-:W-:-:S13]  /*00b0*/  LOP3.LUT P0, R8, R0, RZ, R5, 0xfa, !PT ;  /* 0x000000ff00087212 */ /* 0x004fda000780fa05 */
[----:B------:R-:W0:Y:S01]  /*00c0*/  @!P0 S2R R3, SR_CgaCtaId ;  /* 0x0000000000038919 */ /* 0x000e220000008800 */
[----:B------:R-:W-:Y:S01]  /*00d0*/  @!P0 MOV R2, 0x400 ;  /* 0x0000040000028802 */ /* 0x000fe20000000f00 */
[----:B------:R-:W-:-:S03]  /*00e0*/  @!P0 IMAD.MOV.U32 R7, RZ, RZ, 0x800000 ;  /* 0x00800000ff078424 */ /* 0x000fc600078e00ff */
[----:B0-----:R-:W-:Y:S01]  /*00f0*/  @!P0 LEA R2, R3, R2, 0x18 ;  /* 0x0000000203028211 */ /* 0x001fe200078ec0ff */
[----:B------:R-:W-:Y:S02]  /*0100*/  IMAD.IADD R3, R0, 0x1, R5 ;  /* 0x0000000100037824 */ /* 0x000fe400078e0205 */
[----:B----4-:R-:W-:Y:S02]  /*0110*/  IMAD R0, R4, UR7, RZ ;  /* 0x0000000704007c24 */ /* 0x010fe4000f8e02ff */
[----:B------:R0:W-:Y:S02]  /*0120*/  @!P0 STS [R2], R7 ;  /* 0x0000000702008388 */ /* 0x0001e40000000800 */
[----:B------:R-:W-:Y:S01]  /*0130*/  IMAD R3, R0, UR4, R3 ;  /* 0x0000000400037c24 */ /* 0x000fe2000f8e0203 */
[----:B------:R-:W1:Y:S04]  /*0140*/  LDCU.64 UR4, c[0x0][0x358] ;  /* 0x00006b00ff0477ac */ /* 0x000e680008000a00 */
[----:B---3--:R-:W-:-:S13]  /*0150*/  ISETP.GE.AND P0, PT, R3, UR8, PT ;  /* 0x0000000803007c0c */ /* 0x008fda000bf06270 */
[----:B0-----:R-:W-:Y:S05]  /*0160*/  @P0 BRA `(.L_x_0) ;  /* 0x0000000800780947 */ /* 0x001fea0003800000 */
[----:B------:R-:W0:Y:S01]  /*0170*/  LDC R0, c[0x3][0x8] ;  /* 0x00c00200ff007b82 */ /* 0x000e220000000800 */
[----:B------:R-:W-:Y:S01]  /*0180*/  IMAD.MOV.U32 R23, RZ, RZ, RZ ;  /* 0x000000ffff177224 */ /* 0x000fe200078e00ff */
[----:B0-----:R-:W-:-:S13]  /*0190*/  ISETP.GE.AND P0, PT, R0, 0x1, PT ;  /* 0x000000010000780c */ /* 0x001fda0003f06270 */
[----:B------:R-:W-:Y:S05]  /*01a0*/  @!P0 BRA `(.L_x_1) ;  /* 0x0000000800348947 */ /* 0x000fea0003800000 */
[----:B------:R-:W0:Y:S01]  /*01b0*/  LDC.64 R10, c[0x0][0x390] ;  /* 0x0000e400ff0a7b82 */ /* 0x000e220000000a00 */
[C---:B------:R-:W-:Y:S01]  /*01c0*/  ISETP.GE.U32.AND P0, PT, R0.reuse, 0x4, PT ;  /* 0x000000040000780c */ /* 0x040fe20003f06070 */
[----:B------:R-:W-:Y:S02]  /*01d0*/  HFMA2 R23, -RZ, RZ, 0, 0 ;  /* 0x00000000ff177431 */ /* 0x000fe400000001ff */
[C---:B------:R-:W-:Y:S01]  /*01e0*/  IMAD R9, R3.reuse, R0, RZ ;  /* 0x0000000003097224 */ /* 0x040fe200078e02ff */
[----:B------:R-:W-:Y:S01]  /*01f0*/  LOP3.LUT R7, R0, 0x3, RZ, 0xc0, !PT ;  /* 0x0000000300077812 */ /* 0x000fe200078ec0ff */
[----:B------:R-:W-:Y:S02]  /*0200*/  IMAD.MOV.U32 R6, RZ, RZ, RZ ;  /* 0x000000ffff067224 */ /* 0x000fe400078e00ff */
[----:B0-----:R-:W-:-:S06]  /*0210*/  IMAD.WIDE R10, R3, 0x4, R10 ;  /* 0x00000004030a7825 */ /* 0x001fcc00078e020a */
[----:B------:R-:W-:Y:S05]  /*0220*/  @!P0 BRA `(.L_x_2) ;  /* 0x0000000400908947 */ /* 0x000fea0003800000 */
[----:B------:R-:W0:Y:S01]  /*0230*/  LDC.64 R12, c[0x0][0x380] ;  /* 0x0000e000ff0c7b82 */ /* 0x000e220000000a00 */
[----:B------:R-:W-:Y:S01]  /*0240*/  LOP3.LUT R6, R0, 0x7ffffffc, RZ, 0xc0, !PT ;  /* 0x7ffffffc00067812 */ /* 0x000fe200078ec0ff */
[----:B------:R-:W-:Y:S01]  /*0250*/  IMAD.MOV.U32 R5, RZ, RZ, R9 ;  /* 0x000000ffff057224 */ /* 0x000fe200078e0009 */
[----:B------:R-:W-:-:S03]  /*0260*/  MOV R23, RZ ;  /* 0x000000ff00177202 */ /* 0x000fc60000000f00 */
[----:B------:R-:W-:Y:S02]  /*0270*/  IMAD.MOV R4, RZ, RZ, -R6 ;  /* 0x000000ffff047224 */ /* 0x000fe400078e0a06 */
[----:B------:R-:W2:Y:S01]  /*0280*/  LDC.64 R14, c[0x0][0x388] ;  /* 0x0000e200ff0e7b82 */ /* 0x000ea20000000a00 */
[----:B0-----:R-:W-:-:S05]  /*0290*/  IADD3 R12, P0, PT, R12, 0x8, RZ ;  /* 0x000000080c0c7810 */ /* 0x001fca0007f1e0ff */
[----:B------:R-:W-:Y:S01]  /*02a0*/  IMAD.X R13, RZ, RZ, R13, P0 ;  /* 0x000000ffff0d7224 */ /* 0x000fe200000e060d */
[----:B--2---:R-:W-:-:S05]  /*02b0*/  IADD3 R14, P1, PT, R14, 0x8, RZ ;  /* 0x000000080e0e7810 */ /* 0x004fca0007f3e0ff */
[----:B------:R-:W-:-:S08]  /*02c0*/  IMAD.X R15, RZ, RZ, R15, P1 ;  /* 0x000000ffff0f7224 */ /* 0x000fd000008e060f */
.L_x_11:
[----:B-1----:R-:W2:Y:S01]  /*02d0*/  LDG.E R0, desc[UR4][R10.64] ;  /* 0x000000040a007981 */ /* 0x002ea2000c1e1900 */
[----:B------:R-:W-:-:S05]  /*02e0*/  IMAD.WIDE R16, R5, 0x4, R12 ;  /* 0x0000000405107825 */ /* 0x000fca00078e020c */
[----:B------:R-:W3:Y:S01]  /*02f0*/  LDG.E R3, desc[UR4][R16.64+-0x8] ;  /* 0xfffff80410037981 */ /* 0x000ee2000c1e1900 */
[----:B------:R-:W-:Y:S01]  /*0300*/  BSSY.RECONVERGENT B0, `(.L_x_3) ;  /* 0x000000e000007945 */ /* 0x000fe20003800200 */
[----:B--2---:R-:W-:-:S04]  /*0310*/  I2FP.F32.S32 R0, R0 ;  /* 0x0000000000007245 */ /* 0x004fc80000201400 */
[----:B------:R-:W0:Y:S08]  /*0320*/  MUFU.RCP R19, R0 ;  /* 0x0000000000137308 */ /* 0x000e300000001000 */
[----:B---3--:R-:W1:Y:S01]  /*0330*/  FCHK P0, R3, R0 ;  /* 0x0000000003007302 */ /* 0x008e620000000000 */
[----:B0-----:R-:W-:-:S04]  /*0340*/  FFMA R2, -R0, R19, 1 ;  /* 0x3f80000000027423 */ /* 0x001fc80000000113 */
[----:B------:R-:W-:Y:S01]  /*0350*/  FFMA R2, R19, R2, R19 ;  /* 0x0000000213027223 */ /* 0x000fe20000000013 */
[----:B------:R-:W-:-:S04]  /*0360*/  IMAD.WIDE R18, R5, 0x4, R14 ;  /* 0x0000000405127825 */ /* 0x000fc800078e020e */
[----:B------:R-:W-:-:S04]  /*0370*/  FFMA R21, R3, R2, RZ ;  /* 0x0000000203157223 */ /* 0x000fc800000000ff */
[----:B------:R-:W-:-:S04]  /*0380*/  FFMA R20, -R0, R21, R3 ;  /* 0x0000001500147223 */ /* 0x000fc80000000103 */
[----:B------:R-:W-:Y:S01]  /*0390*/  FFMA R21, R2, R20, R21 ;  /* 0x0000001402157223 */ /* 0x000fe20000000015 */
[----:B-1----:R-:W-:Y:S06]  /*03a0*/  @!P0 BRA `(.L_x_4) ;  /* 0x00000000000c8947 */ /* 0x002fec0003800000 */
[----:B------:R-:W-:-:S07]  /*03b0*/  MOV R20, 0x3d0 ;  /* 0x000003d000147802 */ /* 0x000fce0000000f00 */
[----:B------:R-:W-:Y:S05]  /*03c0*/  CALL.REL.NOINC `($__internal_0_$__cuda_sm3x_div_rn_noftz_f32_slowpath) ;  /* 0x0000000800247944 */ /* 0x000fea0003c00000 */
[----:B------:R-:W-:-:S07]  /*03d0*/  IMAD.MOV.U32 R21, RZ, RZ, R0 ;  /* 0x000000ffff157224 */ /* 0x000fce00078e0000 */
.L_x_4:
[----:B------:R-:W-:Y:S05]  /*03e0*/  BSYNC.RECONVERGENT B0 ;  /* 0x0000000000007941 */ /* 0x000fea0003800200 */
.L_x_3:
[----:B------:R0:W-:Y:S04]  /*03f0*/  STG.E desc[UR4][R16.64+-0x8], R21 ;  /* 0xfffff81510007986 */ /* 0x0001e8000c101904 */
[----:B------:R-:W2:Y:S04]  /*0400*/  LDG.E R2, desc[UR4][R18.64+-0x8] ;  /* 0xfffff80412027981 */ /* 0x000ea8000c1e1900 */
[----:B------:R0:W-:Y:S04]  /*0410*/  STG.E desc[UR4][R18.64+-0x8], R21 ;  /* 0xfffff81512007986 */ /* 0x0001e8000c101904 */
[----:B------:R-:W3:Y:S04]  /*0420*/  LDG.E R0, desc[UR4][R10.64] ;  /* 0x000000040a007981 */ /* 0x000ee8000c1e1900 */
[----:B------:R-:W4:Y:S01]  /*0430*/  LDG.E R3, desc[UR4][R16.64+-0x4] ;  /* 0xfffffc0410037981 */ /* 0x000f22000c1e1900 */
[----:B------:R-:W-:Y:S01]  /*0440*/  BSSY.RECONVERGENT B0, `(.L_x_5) ;  /* 0x000000f000007945 */ /* 0x000fe20003800200 */
[----:B--2---:R-:W-:-:S04]  /*0450*/  FADD R2, R2, -R21 ;  /* 0x8000001502027221 */ /* 0x004fc80000000000 */
[----:B------:R-:W-:Y:S01]  /*0460*/  FFMA R23, R2, R2, R23 ;  /* 0x0000000202177223 */ /* 0x000fe20000000017 */
[----:B---3--:R-:W-:-:S04]  /*0470*/  I2FP.F32.S32 R0, R0 ;  /* 0x0000000000007245 */ /* 0x008fc80000201400 */
[----:B------:R-:W1:Y:S08]  /*0480*/  MUFU.RCP R25, R0 ;  /* 0x0000000000197308 */ /* 0x000e700000001000 */
[----:B----4-:R-:W2:Y:S01]  /*0490*/  FCHK P0, R3, R0 ;  /* 0x0000000003007302 */ /* 0x010ea20000000000 */
[----:B-1----:R-:W-:-:S04]  /*04a0*/  FFMA R20, -R0, R25, 1 ;  /* 0x3f80000000147423 */ /* 0x002fc80000000119 */
[----:B------:R-:W-:-:S04]  /*04b0*/  FFMA R20, R25, R20, R25 ;  /* 0x0000001419147223 */ /* 0x000fc80000000019 */
[----:B------:R-:W-:-:S04]  /*04c0*/  FFMA R25, R3, R20, RZ ;  /* 0x0000001403197223 */ /* 0x000fc800000000ff */
[----:B------:R-:W-:-:S04]  /*04d0*/  FFMA R22, -R0, R25, R3 ;  /* 0x0000001900167223 */ /* 0x000fc80000000103 */
[----:B------:R-:W-:Y:S01]  /*04e0*/  FFMA R25, R20, R22, R25 ;  /* 0x0000001614197223 */ /* 0x000fe20000000019 */
[----:B0-2---:R-:W-:Y:S06]  /*04f0*/  @!P0 BRA `(.L_x_6) ;  /* 0x00000000000c8947 */ /* 0x005fec0003800000 */
[----:B------:R-:W-:-:S07]  /*0500*/  MOV R20, 0x520 ;  /* 0x0000052000147802 */ /* 0x000fce0000000f00 */
[----:B------:R-:W-:Y:S05]  /*0510*/  CALL.REL.NOINC `($__internal_0_$__cuda_sm3x_div_rn_noftz_f32_slowpath) ;  /* 0x0000000400d07944 */ /* 0x000fea0003c00000 */
[----:B------:R-:W-:-:S07]  /*0520*/  MOV R25, R0 ;  /* 0x0000000000197202 */ /* 0x000fce0000000f00 */
.L_x_6:
[----:B------:R-:W-:Y:S05]  /*0530*/  BSYNC.RECONVERGENT B0 ;  /* 0x0000000000007941 */ /* 0x000fea0003800200 */
.L_x_5:
        /* <DEDUP_REMOVED lines=19> */
[----:B------:R-:W-:-:S07]  /*0670*/  IMAD.MOV.U32 R21, RZ, RZ, R0 ;  /* 0x000000ffff157224 */ /* 0x000fce00078e0000 */
.L_x_8:
[----:B------:R-:W-:Y:S05]  /*0680*/  BSYNC.RECONVERGENT B0 ;  /* 0x0000000000007941 */ /* 0x000fea0003800200 */
.L_x_7:
        /* <DEDUP_REMOVED lines=20> */
.L_x_10:
[----:B------:R-:W-:Y:S05]  /*07d0*/  BSYNC.RECONVERGENT B0 ;  /* 0x0000000000007941 */ /* 0x000fea0003800200 */
.L_x_9:
[----:B------:R0:W-:Y:S04]  /*07e0*/  STG.E desc[UR4][R16.64+0x4], R25 ;  /* 0x0000041910007986 */ /* 0x0001e8000c101904 */
[----:B------:R-:W2:Y:S01]  /*07f0*/  LDG.E R0, desc[UR4][R18.64+0x4] ;  /* 0x0000040412007981 */ /* 0x000ea2000c1e1900 */
[----:B------:R-:W-:Y:S01]  /*0800*/  VIADD R4, R4, 0x4 ;  /* 0x0000000404047836 */ /* 0x000fe20000000000 */
[----:B------:R-:W-:Y:S02]  /*0810*/  IADD3 R5, PT, PT, R5, 0x4, RZ ;  /* 0x0000000405057810 */ /* 0x000fe40007ffe0ff */
[----:B------:R0:W-:Y:S02]  /*0820*/  STG.E desc[UR4][R18.64+0x4], R25 ;  /* 0x0000041912007986 */ /* 0x0001e4000c101904 */
[----:B------:R-:W-:Y:S01]  /*0830*/  ISETP.NE.AND P0, PT, R4, RZ, PT ;  /* 0x000000ff0400720c */ /* 0x000fe20003f05270 */
[----:B--2---:R-:W-:-:S04]  /*0840*/  FADD R0, R0, -R25 ;  /* 0x8000001900007221 */ /* 0x004fc80000000000 */
[----:B------:R-:W-:-:S08]  /*0850*/  FFMA R23, R0, R0, R23 ;  /* 0x0000000000177223 */ /* 0x000fd00000000017 */
[----:B0-----:R-:W-:Y:S05]  /*0860*/  @P0 BRA `(.L_x_11) ;  /* 0xfffffff800980947 */ /* 0x001fea000383ffff */
.L_x_2:
[----:B------:R-:W-:-:S13]  /*0870*/  ISETP.NE.AND P0, PT, R7, RZ, PT ;  /* 0x000000ff0700720c */ /* 0x000fda0003f05270 */
[----:B------:R-:W-:Y:S05]  /*0880*/  @!P0 BRA `(.L_x_1) ;  /* 0x00000000007c8947 */ /* 0x000fea0003800000 */
[----:B------:R-:W0:Y:S01]  /*0890*/  LDC.64 R4, c[0x0][0x380] ;  /* 0x0000e000ff047b82 */ /* 0x000e220000000a00 */
[----:B------:R-:W-:Y:S02]  /*08a0*/  IMAD.IADD R9, R9, 0x1, R6 ;  /* 0x0000000109097824 */ /* 0x000fe400078e0206 */
[----:B------:R-:W-:-:S05]  /*08b0*/  IMAD.MOV R7, RZ, RZ, -R7 ;  /* 0x000000ffff077224 */ /* 0x000fca00078e0a07 */
[----:B------:R-:W2:Y:S02]  /*08c0*/  LDC.64 R12, c[0x0][0x388] ;  /* 0x0000e200ff0c7b82 */ /* 0x000ea40000000a00 */
.L_x_14:
[----:B-1----:R-:W3:Y:S01]  /*08d0*/  LDG.E R0, desc[UR4][R10.64] ;  /* 0x000000040a007981 */ /* 0x002ee2000c1e1900 */
[----:B0-----:R-:W-:-:S05]  /*08e0*/  IMAD.WIDE R14, R9, 0x4, R4 ;  /* 0x00000004090e7825 */ /* 0x001fca00078e0204 */
[----:B------:R-:W4:Y:S01]  /*08f0*/  LDG.E R3, desc[UR4][R14.64] ;  /* 0x000000040e037981 */ /* 0x000f22000c1e1900 */
[----:B------:R-:W-:Y:S01]  /*0900*/  BSSY.RECONVERGENT B0, `(.L_x_12) ;  /* 0x000000e000007945 */ /* 0x000fe20003800200 */
[----:B---3--:R-:W-:-:S04]  /*0910*/  I2FP.F32.S32 R0, R0 ;  /* 0x0000000000007245 */ /* 0x008fc80000201400 */
[----:B------:R-:W0:Y:S08]  /*0920*/  MUFU.RCP R17, R0 ;  /* 0x0000000000117308 */ /* 0x000e300000001000 */
[----:B----4-:R-:W1:Y:S01]  /*0930*/  FCHK P0, R3, R0 ;  /* 0x0000000003007302 */ /* 0x010e620000000000 */
[----:B0-----:R-:W-:-:S04]  /*0940*/  FFMA R2, -R0, R17, 1 ;  /* 0x3f80000000027423 */ /* 0x001fc80000000111 */
[----:B------:R-:W-:Y:S01]  /*0950*/  FFMA R2, R17, R2, R17 ;  /* 0x0000000211027223 */ /* 0x000fe20000000011 */
[----:B--2---:R-:W-:-:S04]  /*0960*/  IMAD.WIDE R16, R9, 0x4, R12 ;  /* 0x0000000409107825 */ /* 0x004fc800078e020c */
[----:B------:R-:W-:-:S04]  /*0970*/  FFMA R19, R3, R2, RZ ;  /* 0x0000000203137223 */ /* 0x000fc800000000ff */
[----:B------:R-:W-:-:S04]  /*0980*/  FFMA R6, -R0, R19, R3 ;  /* 0x0000001300067223 */ /* 0x000fc80000000103 */
[----:B------:R-:W-:Y:S01]  /*0990*/  FFMA R19, R2, R6, R19 ;  /* 0x0000000602137223 */ /* 0x000fe20000000013 */
[----:B-1----:R-:W-:Y:S06]  /*09a0*/  @!P0 BRA `(.L_x_13) ;  /* 0x00000000000c8947 */ /* 0x002fec0003800000 */
[----:B------:R-:W-:-:S07]  /*09b0*/  MOV R20, 0x9d0 ;  /* 0x000009d000147802 */ /* 0x000fce0000000f00 */
[----:B------:R-:W-:Y:S05]  /*09c0*/  CALL.REL.NOINC `($__internal_0_$__cuda_sm3x_div_rn_noftz_f32_slowpath) ;  /* 0x0000000000a47944 */ /* 0x000fea0003c00000 */
[----:B------:R-:W-:-:S07]  /*09d0*/  IMAD.MOV.U32 R19, RZ, RZ, R0 ;  /* 0x000000ffff137224 */ /* 0x000fce00078e0000 */
.L_x_13:
[----:B------:R-:W-:Y:S05]  /*09e0*/  BSYNC.RECONVERGENT B0 ;  /* 0x0000000000007941 */ /* 0x000fea0003800200 */
.L_x_12:
[----:B------:R3:W-:Y:S04]  /*09f0*/  STG.E desc[UR4][R14.64], R19 ;  /* 0x000000130e007986 */ /* 0x0007e8000c101904 */
[----:B------:R-:W2:Y:S01]  /*0a00*/  LDG.E R0, desc[UR4][R16.64] ;  /* 0x0000000410007981 */ /* 0x000ea2000c1e1900 */
[----:B------:R-:W-:Y:S01]  /*0a10*/  IADD3 R7, PT, PT, R7, 0x1, RZ ;  /* 0x0000000107077810 */ /* 0x000fe20007ffe0ff */
[----:B------:R-:W-:Y:S02]  /*0a20*/  VIADD R9, R9, 0x1 ;  /* 0x0000000109097836 */ /* 0x000fe40000000000 */
[----:B------:R3:W-:Y:S01]  /*0a30*/  STG.E desc[UR4][R16.64], R19 ;  /* 0x0000001310007986 */ /* 0x0007e2000c101904 */
[----:B------:R-:W-:Y:S01]  /*0a40*/  ISETP.NE.AND P0, PT, R7, RZ, PT ;  /* 0x000000ff0700720c */ /* 0x000fe20003f05270 */
[----:B--2---:R-:W-:-:S04]  /*0a50*/  FADD R0, R0, -R19 ;  /* 0x8000001300007221 */ /* 0x004fc80000000000 */
[----:B------:R-:W-:-:S08]  /*0a60*/  FFMA R23, R0, R0, R23 ;  /* 0x0000000000177223 */ /* 0x000fd00000000017 */
[----:B---3--:R-:W-:Y:S05]  /*0a70*/  @P0 BRA `(.L_x_14) ;  /* 0xfffffffc00940947 */ /* 0x008fea000383ffff */
.L_x_1:
[----:B------:R-:W0:Y:S01]  /*0a80*/  S2R R3, SR_CgaCtaId ;  /* 0x0000000000037919 */ /* 0x000e220000008800 */
[----:B------:R-:W-:-:S04]  /*0a90*/  MOV R0, 0x400 ;  /* 0x0000040000007802 */ /* 0x000fc80000000f00 */
[----:B0-----:R-:W-:-:S05]  /*0aa0*/  LEA R4, R3, R0, 0x18 ;  /* 0x0000000003047211 */ /* 0x001fca00078ec0ff */
[----:B------:R-:W0:Y:S02]  /*0ab0*/  LDS R0, [R4] ;  /* 0x0000000004007984 */ /* 0x000e240000000800 */
[----:B0-----:R-:W-:-:S13]  /*0ac0*/  FSETP.GT.AND P0, PT, R23, R0, PT ;  /* 0x000000001700720b */ /* 0x001fda0003f04000 */
[----:B------:R-:W-:Y:S05]  /*0ad0*/  @!P0 BRA `(.L_x_0) ;  /* 0x00000000001c8947 */ /* 0x000fea0003800000 */
[----:B------:R-:W-:-:S07]  /*0ae0*/  IMAD.MOV.U32 R2, RZ, RZ, R0 ;  /* 0x000000ffff027224 */ /* 0x000fce00078e0000 */
.L_x_15:
[C---:B------:R-:W-:Y:S01]  /*0af0*/  FMNMX R3, R2.reuse, R23, !PT ;  /* 0x0000001702037209 */ /* 0x040fe20007800000 */
[----:B------:R-:W-:Y:S05]  /*0b00*/  YIELD ;  /* 0x0000000000007946 */ /* 0x000fea0003800000 */
[----:B------:R-:W0:Y:S02]  /*0b10*/  ATOMS.CAS R3, [R4], R2, R3 ;  /* 0x000000020403738d */ /* 0x000e240000000003 */
[----:B0-----:R-:W-:Y:S01]  /*0b20*/  ISETP.NE.AND P0, PT, R2, R3, PT ;  /* 0x000000030200720c */ /* 0x001fe20003f05270 */
[----:B------:R-:W-:-:S12]  /*0b30*/  IMAD.MOV.U32 R2, RZ, RZ, R3 ;  /* 0x000000ffff027224 */ /* 0x000fd800078e0003 */
[----:B------:R-:W-:Y:S05]  /*0b40*/  @P0 BRA `(.L_x_15) ;  /* 0xfffffffc00e80947 */ /* 0x000fea000383ffff */
.L_x_0:
[----:B------:R-:W-:Y:S05]  /*0b50*/  WARPSYNC.ALL ;  /* 0x0000000000007948 */ /* 0x000fea0003800000 */
[----:B------:R-:W-:Y:S01]  /*0b60*/  BAR.SYNC.DEFER_BLOCKING 0x0 ;  /* 0x0000000000007b1d */ /* 0x000fe20000010000 */
[----:B------:R-:W-:-:S13]  /*0b70*/  ISETP.NE.AND P0, PT, R8, RZ, PT ;  /* 0x000000ff0800720c */ /* 0x000fda0003f05270 */
[----:B-1----:R-:W-:Y:S05]  /*0b80*/  @P0 EXIT ;  /* 0x000000000000094d */ /* 0x002fea0003800000 */
[----:B------:R-:W0:Y:S02]  /*0b90*/  LDC.64 R2, c[0x0][0x398] ;  /* 0x0000e600ff027b82 */ /* 0x000e240000000a00 */
[----:B0-----:R0:W5:Y:S06]  /*0ba0*/  LDG.E R6, desc[UR4][R2.64] ;  /* 0x0000000402067981 */ /* 0x00116c000c1e1900 */
[----:B------:R-:W1:Y:S01]  /*0bb0*/  S2UR UR5, SR_CgaCtaId ;  /* 0x00000000000579c3 */ /* 0x000e620000008800 */
[----:B------:R-:W-:Y:S02]  /*0bc0*/  UMOV UR4, 0x400 ;  /* 0x0000040000047882 */ /* 0x000fe40000000000 */
[----:B-1----:R-:W-:-:S09]  /*0bd0*/  ULEA UR4, UR5, UR4, 0x18 ;  /* 0x0000000405047291 */ /* 0x002fd2000f8ec0ff */
[----:B0-----:R-:W1:Y:S03]  /*0be0*/  LDS R5, [UR4] ;  /* 0x00000004ff057984 */ /* 0x001e660008000800 */
.L_x_16:
[----:B-1---5:R-:W-:Y:S01]  /*0bf0*/  FMNMX R7, R5, R6, !PT ;  /* 0x0000000605077209 */ /* 0x022fe20007800000 */
[----:B------:R-:W-:Y:S05]  /*0c00*/  YIELD ;  /* 0x0000000000007946 */ /* 0x000fea0003800000 */
[----:B------:R-:W2:Y:S02]  /*0c10*/  ATOMG.E.CAS.STRONG.GPU PT, R7, [R2], R6, R7 ;  /* 0x00000006020773a9 */ /* 0x000ea400001ee107 */
[-C--:B--2---:R-:W-:Y:S02]  /*0c20*/  ISETP.NE.AND P0, PT, R6, R7.reuse, PT ;  /* 0x000000070600720c */ /* 0x084fe40003f05270 */
[----:B------:R-:W-:-:S11]  /*0c30*/  MOV R6, R7 ;  /* 0x0000000700067202 */ /* 0x000fd60000000f00 */
[----:B------:R-:W-:Y:S05]  /*0c40*/  @P0 BRA `(.L_x_16) ;  /* 0xfffffffc00e80947 */ /* 0x000fea000383ffff */
[----:B------:R-:W-:Y:S05]  /*0c50*/  EXIT ;  /* 0x000000000000794d */ /* 0x000fea0003800000 */
        .weak           $__internal_0_$__cuda_sm3x_div_rn_noftz_f32_slowpath
        .type           $__internal_0_$__cuda_sm3x_div_rn_noftz_f32_slowpath,@function
        .size           $__internal_0_$__cuda_sm3x_div_rn_noftz_f32_slowpath,(.L_x_139 - $__internal_0_$__cuda_sm3x_div_rn_noftz_f32_slowpath)
$__internal_0_$__cuda_sm3x_div_rn_noftz_f32_slowpath:
[----:B------:R-:W-:Y:S01]  /*0c60*/  SHF.R.U32.HI R2, RZ, 0x17, R0 ;  /* 0x00000017ff027819 */ /* 0x000fe20000011600 */
[----:B------:R-:W-:Y:S01]  /*0c70*/  BSSY.RECONVERGENT B1, `(.L_x_17) ;  /* 0x0000062000017945 */ /* 0x000fe20003800200 */
[----:B------:R-:W-:Y:S02]  /*0c80*/  SHF.R.U32.HI R22, RZ, 0x17, R3 ;  /* 0x00000017ff167819 */ /* 0x000fe40000011603 */
[----:B------:R-:W-:Y:S02]  /*0c90*/  LOP3.LUT R2, R2, 0xff, RZ, 0xc0, !PT ;  /* 0x000000ff02027812 */ /* 0x000fe400078ec0ff */
[----:B------:R-:W-:-:S03]  /*0ca0*/  LOP3.LUT R22, R22, 0xff, RZ, 0xc0, !PT ;  /* 0x000000ff16167812 */ /* 0x000fc600078ec0ff */
[----:B------:R-:W-:Y:S02]  /*0cb0*/  VIADD R24, R2, 0xffffffff ;  /* 0xffffffff02187836 */ /* 0x000fe40000000000 */
[----:B------:R-:W-:-:S03]  /*0cc0*/  VIADD R25, R22, 0xffffffff ;  /* 0xffffffff16197836 */ /* 0x000fc60000000000 */
[----:B------:R-:W-:-:S04]  /*0cd0*/  ISETP.GT.U32.AND P0, PT, R24, 0xfd, PT ;  /* 0x000000fd1800780c */ /* 0x000fc80003f04070 */
[----:B------:R-:W-:-:S13]  /*0ce0*/  ISETP.GT.U32.OR P0, PT, R25, 0xfd, P0 ;  /* 0x000000fd1900780c */ /* 0x000fda0000704470 */
[----:B------:R-:W-:Y:S01]  /*0cf0*/  @!P0 MOV R21, RZ ;  /* 0x000000ff00158202 */ /* 0x000fe20000000f00 */
[----:B------:R-:W-:Y:S06]  /*0d00*/  @!P0 BRA `(.L_x_18) ;  /* 0x00000000005c8947 */ /* 0x000fec0003800000 */
[----:B------:R-:W-:Y:S02]  /*0d10*/  FSETP.GTU.FTZ.AND P0, PT, |R3|, +INF , PT ;  /* 0x7f8000000300780b */ /* 0x000fe40003f1c200 */
[----:B------:R-:W-:-:S04]  /*0d20*/  FSETP.GTU.FTZ.AND P1, PT, |R0|, +INF , PT ;  /* 0x7f8000000000780b */ /* 0x000fc80003f3c200 */
[----:B------:R-:W-:-:S13]  /*0d30*/  PLOP3.LUT P0, PT, P0, P1, PT, 0xf8, 0x8f ;  /* 0x00000000008f781c */ /* 0x000fda0000703f70 */
[----:B------:R-:W-:Y:S05]  /*0d40*/  @P0 BRA `(.L_x_19) ;  /* 0x00000004004c0947 */ /* 0x000fea0003800000 */
[----:B------:R-:W-:-:S13]  /*0d50*/  LOP3.LUT P0, RZ, R0, 0x7fffffff, R3, 0xc8, !PT ;  /* 0x7fffffff00ff7812 */ /* 0x000fda000780c803 */
[----:B------:R-:W-:Y:S05]  /*0d60*/  @!P0 BRA `(.L_x_20) ;  /* 0x00000004003c8947 */ /* 0x000fea0003800000 */
[C---:B------:R-:W-:Y:S02]  /*0d70*/  FSETP.NEU.FTZ.AND P2, PT, |R3|.reuse, +INF , PT ;  /* 0x7f8000000300780b */ /* 0x040fe40003f5d200 */
[----:B------:R-:W-:Y:S02]  /*0d80*/  FSETP.NEU.FTZ.AND P1, PT, |R0|, +INF , PT ;  /* 0x7f8000000000780b */ /* 0x000fe40003f3d200 */
[----:B------:R-:W-:-:S11]  /*0d90*/  FSETP.NEU.FTZ.AND P0, PT, |R3|, +INF , PT ;  /* 0x7f8000000300780b */ /* 0x000fd60003f1d200 */
[----:B------:R-:W-:Y:S05]  /*0da0*/  @!P1 BRA !P2, `(.L_x_20) ;  /* 0x00000004002c9947 */ /* 0x000fea0005000000 */
[----:B------:R-:W-:-:S04]  /*0db0*/  LOP3.LUT P2, RZ, R3, 0x7fffffff, RZ, 0xc0, !PT ;  /* 0x7fffffff03ff7812 */ /* 0x000fc8000784c0ff */
[----:B------:R-:W-:-:S13]  /*0dc0*/  PLOP3.LUT P1, PT, P1, P2, PT, 0x2f, 0xf2 ;  /* 0x0000000000f2781c */ /* 0x000fda0000f24577 */
[----:B------:R-:W-:Y:S05]  /*0dd0*/  @P1 BRA `(.L_x_21) ;  /* 0x0000000400181947 */ /* 0x000fea0003800000 */
[----:B------:R-:W-:-:S04]  /*0de0*/  LOP3.LUT P1, RZ, R0, 0x7fffffff, RZ, 0xc0, !PT ;  /* 0x7fffffff00ff7812 */ /* 0x000fc8000782c0ff */
[----:B------:R-:W-:-:S13]  /*0df0*/  PLOP3.LUT P0, PT, P0, P1, PT, 0x2f, 0xf2 ;  /* 0x0000000000f2781c */ /* 0x000fda0000702577 */
[----:B------:R-:W-:Y:S05]  /*0e00*/  @P0 BRA `(.L_x_22) ;  /* 0x0000000400000947 */ /* 0x000fea0003800000 */
[----:B------:R-:W-:Y:S02]  /*0e10*/  ISETP.GE.AND P0, PT, R25, RZ, PT ;  /* 0x000000ff1900720c */ /* 0x000fe40003f06270 */
[----:B------:R-:W-:-:S11]  /*0e20*/  ISETP.GE.AND P1, PT, R24, RZ, PT ;  /* 0x000000ff1800720c */ /* 0x000fd60003f26270 */
[----:B------:R-:W-:Y:S02]  /*0e30*/  @P0 IMAD.MOV.U32 R21, RZ, RZ, RZ ;  /* 0x000000ffff150224 */ /* 0x000fe400078e00ff */
[----:B------:R-:W-:Y:S01]  /*0e40*/  @!P0 FFMA R3, R3, 1.84467440737095516160e+19, RZ ;  /* 0x5f80000003038823 */ /* 0x000fe200000000ff */
[----:B------:R-:W-:Y:S02]  /*0e50*/  @!P0 IMAD.MOV.U32 R21, RZ, RZ, -0x40 ;  /* 0xffffffc0ff158424 */ /* 0x000fe400078e00ff */
[----:B------:R-:W-:-:S03]  /*0e60*/  @!P1 FFMA R0, R0, 1.84467440737095516160e+19, RZ ;  /* 0x5f80000000009823 */ /* 0x000fc600000000ff */
[----:B------:R-:W-:-:S07]  /*0e70*/  @!P1 IADD3 R21, PT, PT, R21, 0x40, RZ ;  /* 0x0000004015159810 */ /* 0x000fce0007ffe0ff */
.L_x_18:
[----:B------:R-:W-:Y:S01]  /*0e80*/  LEA R25, R2, 0xc0800000, 0x17 ;  /* 0xc080000002197811 */ /* 0x000fe200078eb8ff */
[----:B------:R-:W-:Y:S01]  /*0e90*/  VIADD R22, R22, 0xffffff81 ;  /* 0xffffff8116167836 */ /* 0x000fe20000000000 */
[----:B------:R-:W-:Y:S03]  /*0ea0*/  BSSY.RECONVERGENT B2, `(.L_x_23) ;  /* 0x0000035000027945 */ /* 0x000fe60003800200 */
[----:B------:R-:W-:Y:S02]  /*0eb0*/  IMAD.IADD R26, R0, 0x1, -R25 ;  /* 0x00000001001a7824 */ /* 0x000fe400078e0a19 */
[C---:B------:R-:W-:Y:S01]  /*0ec0*/  IMAD R0, R22.reuse, -0x800000, R3 ;  /* 0xff80000016007824 */ /* 0x040fe200078e0203 */
[----:B------:R-:W-:Y:S01]  /*0ed0*/  IADD3 R22, PT, PT, R22, 0x7f, -R2 ;  /* 0x0000007f16167810 */ /* 0x000fe20007ffe802 */
[----:B------:R-:W0:Y:S01]  /*0ee0*/  MUFU.RCP R24, R26 ;  /* 0x0000001a00187308 */ /* 0x000e220000001000 */
[----:B------:R-:W-:-:S02]  /*0ef0*/  FADD.FTZ R25, -R26, -RZ ;  /* 0x800000ff1a197221 */ /* 0x000fc40000010100 */
[----:B------:R-:W-:Y:S02]  /*0f00*/  IADD3 R21, PT, PT, R22, R21, RZ ;  /* 0x0000001516157210 */ /* 0x000fe40007ffe0ff */
[----:B0-----:R-:W-:-:S04]  /*0f10*/  FFMA R27, R24, R25, 1 ;  /* 0x3f800000181b7423 */ /* 0x001fc80000000019 */
[----:B------:R-:W-:-:S04]  /*0f20*/  FFMA R27, R24, R27, R24 ;  /* 0x0000001b181b7223 */ /* 0x000fc80000000018 */
[----:B------:R-:W-:-:S04]  /*0f30*/  FFMA R24, R0, R27, RZ ;  /* 0x0000001b00187223 */ /* 0x000fc800000000ff */
[----:B------:R-:W-:-:S04]  /*0f40*/  FFMA R3, R25, R24, R0 ;  /* 0x0000001819037223 */ /* 0x000fc80000000000 */
[----:B------:R-:W-:-:S04]  /*0f50*/  FFMA R24, R27, R3, R24 ;  /* 0x000000031b187223 */ /* 0x000fc80000000018 */
[----:B------:R-:W-:-:S04]  /*0f60*/  FFMA R25, R25, R24, R0 ;  /* 0x0000001819197223 */ /* 0x000fc80000000000 */
[----:B------:R-:W-:-:S05]  /*0f70*/  FFMA R0, R27, R25, R24 ;  /* 0x000000191b007223 */ /* 0x000fca0000000018 */
[----:B------:R-:W-:-:S04]  /*0f80*/  SHF.R.U32.HI R2, RZ, 0x17, R0 ;  /* 0x00000017ff027819 */ /* 0x000fc80000011600 */
[----:B------:R-:W-:-:S05]  /*0f90*/  LOP3.LUT R2, R2, 0xff, RZ, 0xc0, !PT ;  /* 0x000000ff02027812 */ /* 0x000fca00078ec0ff */
[----:B------:R-:W-:-:S04]  /*0fa0*/  IMAD.IADD R2, R2, 0x1, R21 ;  /* 0x0000000102027824 */ /* 0x000fc800078e0215 */
[----:B------:R-:W-:-:S05]  /*0fb0*/  VIADD R3, R2, 0xffffffff ;  /* 0xffffffff02037836 */ /* 0x000fca0000000000 */
[----:B------:R-:W-:-:S13]  /*0fc0*/  ISETP.GE.U32.AND P0, PT, R3, 0xfe, PT ;  /* 0x000000fe0300780c */ /* 0x000fda0003f06070 */
[----:B------:R-:W-:Y:S05]  /*0fd0*/  @!P0 BRA `(.L_x_24) ;  /* 0x0000000000808947 */ /* 0x000fea0003800000 */
[----:B------:R-:W-:-:S13]  /*0fe0*/  ISETP.GT.AND P0, PT, R2, 0xfe, PT ;  /* 0x000000fe0200780c */ /* 0x000fda0003f04270 */
[----:B------:R-:W-:Y:S05]  /*0ff0*/  @P0 BRA `(.L_x_25) ;  /* 0x00000000006c0947 */ /* 0x000fea0003800000 */
[----:B------:R-:W-:-:S13]  /*1000*/  ISETP.GE.AND P0, PT, R2, 0x1, PT ;  /* 0x000000010200780c */ /* 0x000fda0003f06270 */
[----:B------:R-:W-:Y:S05]  /*1010*/  @P0 BRA `(.L_x_26) ;  /* 0x0000000000740947 */ /* 0x000fea0003800000 */
[----:B------:R-:W-:Y:S02]  /*1020*/  ISETP.GE.AND P0, PT, R2, -0x18, PT ;  /* 0xffffffe80200780c */ /* 0x000fe40003f06270 */
[----:B------:R-:W-:-:S11]  /*1030*/  LOP3.LUT R0, R0, 0x80000000, RZ, 0xc0, !PT ;  /* 0x8000000000007812 */ /* 0x000fd600078ec0ff */
[----:B------:R-:W-:Y:S05]  /*1040*/  @!P0 BRA `(.L_x_26) ;  /* 0x0000000000688947 */ /* 0x000fea0003800000 */
[CCC-:B------:R-:W-:Y:S01]  /*1050*/  FFMA.RZ R3, R27.reuse, R25.reuse, R24.reuse ;  /* 0x000000191b037223 */ /* 0x1c0fe2000000c018 */
[C---:B------:R-:W-:Y:S01]  /*1060*/  IADD3 R22, PT, PT, R2.reuse, 0x20, RZ ;  /* 0x0000002002167810 */ /* 0x040fe20007ffe0ff */
[CCC-:B------:R-:W-:Y:S01]  /*1070*/  FFMA.RP R21, R27.reuse, R25.reuse, R24.reuse ;  /* 0x000000191b157223 */ /* 0x1c0fe20000008018 */
[C---:B------:R-:W-:Y:S01]  /*1080*/  ISETP.NE.AND P2, PT, R2.reuse, RZ, PT ;  /* 0x000000ff0200720c */ /* 0x040fe20003f45270 */
[----:B------:R-:W-:Y:S01]  /*1090*/  FFMA.RM R24, R27, R25, R24 ;  /* 0x000000191b187223 */ /* 0x000fe20000004018 */
[----:B------:R-:W-:Y:S02]  /*10a0*/  LOP3.LUT R3, R3, 0x7fffff, RZ, 0xc0, !PT ;  /* 0x007fffff03037812 */ /* 0x000fe400078ec0ff */
[----:B------:R-:W-:Y:S01]  /*10b0*/  ISETP.NE.AND P1, PT, R2, RZ, PT ;  /* 0x000000ff0200720c */ /* 0x000fe20003f25270 */
[----:B------:R-:W-:Y:S01]  /*10c0*/  IMAD.MOV R2, RZ, RZ, -R2 ;  /* 0x000000ffff027224 */ /* 0x000fe200078e0a02 */
[----:B------:R-:W-:Y:S02]  /*10d0*/  LOP3.LUT R3, R3, 0x800000, RZ, 0xfc, !PT ;  /* 0x0080000003037812 */ /* 0x000fe400078efcff */
[----:B------:R-:W-:-:S02]  /*10e0*/  FSETP.NEU.FTZ.AND P0, PT, R21, R24, PT ;  /* 0x000000181500720b */ /* 0x000fc40003f1d000 */
[----:B------:R-:W-:Y:S02]  /*10f0*/  SHF.L.U32 R22, R3, R22, RZ ;  /* 0x0000001603167219 */ /* 0x000fe400000006ff */
[----:B------:R-:W-:Y:S02]  /*1100*/  SEL R2, R2, RZ, P2 ;  /* 0x000000ff02027207 */ /* 0x000fe40001000000 */
[----:B------:R-:W-:Y:S02]  /*1110*/  ISETP.NE.AND P1, PT, R22, RZ, P1 ;  /* 0x000000ff1600720c */ /* 0x000fe40000f25270 */
[----:B------:R-:W-:Y:S02]  /*1120*/  SHF.R.U32.HI R21, RZ, R2, R3 ;  /* 0x00000002ff157219 */ /* 0x000fe40000011603 */
[----:B------:R-:W-:Y:S02]  /*1130*/  PLOP3.LUT P0, PT, P0, P1, PT, 0xf8, 0x8f ;  /* 0x00000000008f781c */ /* 0x000fe40000703f70 */
[----:B------:R-:W-:-:S02]  /*1140*/  SHF.R.U32.HI R3, RZ, 0x1, R21 ;  /* 0x00000001ff037819 */ /* 0x000fc40000011615 */
[----:B------:R-:W-:-:S04]  /*1150*/  SEL R2, RZ, 0x1, !P0 ;  /* 0x00000001ff027807 */ /* 0x000fc80004000000 */
[----:B------:R-:W-:-:S04]  /*1160*/  LOP3.LUT R2, R2, 0x1, R3, 0xf8, !PT ;  /* 0x0000000102027812 */ /* 0x000fc800078ef803 */
[----:B------:R-:W-:-:S05]  /*1170*/  LOP3.LUT R2, R2, R21, RZ, 0xc0, !PT ;  /* 0x0000001502027212 */ /* 0x000fca00078ec0ff */
[----:B------:R-:W-:-:S05]  /*1180*/  IMAD.IADD R3, R3, 0x1, R2 ;  /* 0x0000000103037824 */ /* 0x000fca00078e0202 */
[----:B------:R-:W-:Y:S01]  /*1190*/  LOP3.LUT R0, R3, R0, RZ, 0xfc, !PT ;  /* 0x0000000003007212 */ /* 0x000fe200078efcff */
[----:B------:R-:W-:Y:S06]  /*11a0*/  BRA `(.L_x_26) ;  /* 0x0000000000107947 */ /* 0x000fec0003800000 */
.L_x_25:
[----:B------:R-:W-:-:S04]  /*11b0*/  LOP3.LUT R0, R0, 0x80000000, RZ, 0xc0, !PT ;  /* 0x8000000000007812 */ /* 0x000fc800078ec0ff */
[----:B------:R-:W-:Y:S01]  /*11c0*/  LOP3.LUT R0, R0, 0x7f800000, RZ, 0xfc, !PT ;  /* 0x7f80000000007812 */ /* 0x000fe200078efcff */
[----:B------:R-:W-:Y:S06]  /*11d0*/  BRA `(.L_x_26) ;  /* 0x0000000000047947 */ /* 0x000fec0003800000 */
.L_x_24:
[----:B------:R-:W-:-:S07]  /*11e0*/  LEA R0, R21, R0, 0x17 ;  /* 0x0000000015007211 */ /* 0x000fce00078eb8ff */
.L_x_26:
[----:B------:R-:W-:Y:S05]  /*11f0*/  BSYNC.RECONVERGENT B2 ;  /* 0x0000000000027941 */ /* 0x000fea0003800200 */
.L_x_23:
[----:B------:R-:W-:Y:S05]  /*1200*/  BRA `(.L_x_27) ;  /* 0x0000000000207947 */ /* 0x000fea0003800000 */
.L_x_22:
[----:B------:R-:W-:-:S04]  /*1210*/  LOP3.LUT R0, R0, 0x80000000, R3, 0x48, !PT ;  /* 0x8000000000007812 */ /* 0x000fc800078e4803 */
[----:B------:R-:W-:Y:S01]  /*1220*/  LOP3.LUT R0, R0, 0x7f800000, RZ, 0xfc, !PT ;  /* 0x7f80000000007812 */ /* 0x000fe200078efcff */
[----:B------:R-:W-:Y:S06]  /*1230*/  BRA `(.L_x_27) ;  /* 0x0000000000147947 */ /* 0x000fec0003800000 */
.L_x_21:
[----:B------:R-:W-:Y:S01]  /*1240*/  LOP3.LUT R0, R0, 0x80000000, R3, 0x48, !PT ;  /* 0x8000000000007812 */ /* 0x000fe200078e4803 */
[----:B------:R-:W-:Y:S06]  /*1250*/  BRA `(.L_x_27) ;  /* 0x00000000000c7947 */ /* 0x000fec0003800000 */
.L_x_20:
[----:B------:R-:W0:Y:S01]  /*1260*/  MUFU.RSQ R0, -QNAN ;  /* 0xffc0000000007908 */ /* 0x000e220000001400 */
[----:B------:R-:W-:Y:S05]  /*1270*/  BRA `(.L_x_27) ;  /* 0x0000000000047947 */ /* 0x000fea0003800000 */
.L_x_19:
[----:B------:R-:W-:-:S07]  /*1280*/  FADD.FTZ R0, R3, R0 ;  /* 0x0000000003007221 */ /* 0x000fce0000010000 */
.L_x_27:
[----:B------:R-:W-:Y:S05]  /*1290*/  BSYNC.RECONVERGENT B1 ;  /* 0x0000000000017941 */ /* 0x000fea0003800200 */
.L_x_17:
[----:B------:R-:W-:-:S04]  /*12a0*/  IMAD.MOV.U32 R21, RZ, RZ, 0x0 ;  /* 0x00000000ff157424 */ /* 0x000fc800078e00ff */
[----:B0-----:R-:W-:Y:S05]  /*12b0*/  RET.REL.NODEC R20 `(_Z21update_step_centroidsPfS_PiS_) ;  /* 0xffffffec14507950 */ /* 0x001fea0003c3ffff */
.L_x_28:
[----:B------:R-:W-:-:S00]  /*12c0*/  BRA `(.L_x_28) ;  /* 0xfffffffc00fc7947 */ /* 0x000fc0000383ffff */
[----:B------:R-:W-:-:S00]  /*12d0*/  NOP ;  /* 0x0000000000007918 */ /* 0x000fc00000000000 */
        /* <DEDUP_REMOVED lines=10> */
.L_x_139:


//--------------------- .text._Z18update_step_pointsPfPiS_S0_ --------------------------
	.section	.text._Z18update_step_pointsPfPiS_S0_,"ax",@progbits
	.align	128
        .global         _Z18update_step_pointsPfPiS_S0_
        .type           _Z18update_step_pointsPfPiS_S0_,@function
        .size           _Z18update_step_pointsPfPiS_S0_,(.L_x_141 - _Z18update_step_pointsPfPiS_S0_)
        .other          _Z18update_step_pointsPfPiS_S0_,@"STO_CUDA_ENTRY STV_DEFAULT"
_Z18update_step_pointsPfPiS_S0_:
.text._Z18update_step_pointsPfPiS_S0_:
[----:B------:R-:W-:Y:S01]  /*0000*/  LDC R1, c[0x0][0x37c] ;  /* 0x0000df00ff017b82 */ /* 0x000fe20000000800 */
[----:B------:R-:W0:Y:S07]  /*0010*/  S2R R0, SR_TID.Y ;  /* 0x0000000000007919 */ /* 0x000e2e0000002200 */
[----:B------:R-:W1:Y:S01]  /*0020*/  LDC R12, c[0x3][0x8] ;  /* 0x00c00200ff0c7b82 */ /* 0x000e620000000800 */
[----:B------:R-:W2:Y:S01]  /*0030*/  LDCU UR5, c[0x0][0x370] ;  /* 0x00006e00ff0577ac */ /* 0x000ea20008000800 */
[----:B------:R-:W-:Y:S01]  /*0040*/  BSSY.RECONVERGENT B0, `(.L_x_29) ;  /* 0x000004b000007945 */ /* 0x000fe20003800200 */
[----:B------:R-:W0:Y:S01]  /*0050*/  S2R R16, SR_TID.X ;  /* 0x0000000000107919 */ /* 0x000e220000002100 */
[----:B------:R-:W1:Y:S04]  /*0060*/  LDCU UR7, c[0x3][URZ] ;  /* 0x00c00000ff0777ac */ /* 0x000e680008000800 */
[----:B------:R-:W-:Y:S01]  /*0070*/  S2UR UR4, SR_CTAID.Y ;  /* 0x00000000000479c3 */ /* 0x000fe20000002600 */
[----:B------:R-:W0:Y:S07]  /*0080*/  LDCU UR8, c[0x0][0x360] ;  /* 0x00006c00ff0877ac */ /* 0x000e2e0008000800 */
[----:B------:R-:W2:Y:S08]  /*0090*/  S2UR UR6, SR_CTAID.X ;  /* 0x00000000000679c3 */ /* 0x000eb00000002500 */
[----:B------:R-:W3:Y:S01]  /*00a0*/  LDC R3, c[0x0][0x364] ;  /* 0x0000d900ff037b82 */ /* 0x000ee20000000800 */
[----:B-1----:R-:W-:-:S05]  /*00b0*/  IMAD R2, R12, UR7, RZ ;  /* 0x000000070c027c24 */ /* 0x002fca000f8e02ff */
[----:B------:R-:W-:Y:S01]  /*00c0*/  SHF.L.U32 R6, R2, 0x2, RZ ;  /* 0x0000000202067819 */ /* 0x000fe200000006ff */
[----:B0-----:R-:W-:-:S05]  /*00d0*/  IMAD R5, R0, UR8, R16 ;  /* 0x0000000800057c24 */ /* 0x001fca000f8e0210 */
[----:B------:R-:W-:Y:S01]  /*00e0*/  ISETP.GE.AND P0, PT, R5, R2, PT ;  /* 0x000000020500720c */ /* 0x000fe20003f06270 */
[----:B--2---:R-:W-:Y:S01]  /*00f0*/  UIMAD UR4, UR4, UR5, UR6 ;  /* 0x00000005040472a4 */ /* 0x004fe2000f8e0206 */
[----:B---3--:R-:W-:-:S05]  /*0100*/  IMAD R4, R3, UR8, RZ ;  /* 0x0000000803047c24 */ /* 0x008fca000f8e02ff */
[----:B------:R-:W-:-:S06]  /*0110*/  IMAD R7, R4, UR4, R5 ;  /* 0x0000000404077c24 */ /* 0x000fcc000f8e0205 */
[----:B------:R-:W-:Y:S05]  /*0120*/  @P0 BRA `(.L_x_30) ;  /* 0x0000000000f00947 */ /* 0x000fea0003800000 */
[----:B------:R-:W0:Y:S01]  /*0130*/  I2F.U32.RP R14, R4 ;  /* 0x00000004000e7306 */ /* 0x000e220000209000 */
[C---:B------:R-:W-:Y:S01]  /*0140*/  IMAD.IADD R11, R4.reuse, 0x1, R5 ;  /* 0x00000001040b7824 */ /* 0x040fe200078e0205 */
[----:B------:R-:W-:Y:S01]  /*0150*/  IADD3 R15, PT, PT, RZ, -R4, RZ ;  /* 0x80000004ff0f7210 */ /* 0x000fe20007ffe0ff */
[----:B------:R-:W-:Y:S01]  /*0160*/  BSSY.RECONVERGENT B1, `(.L_x_31) ;  /* 0x0000029000017945 */ /* 0x000fe20003800200 */
[----:B------:R-:W-:Y:S02]  /*0170*/  ISETP.NE.U32.AND P2, PT, R4, RZ, PT ;  /* 0x000000ff0400720c */ /* 0x000fe40003f45070 */
[----:B------:R-:W-:Y:S02]  /*0180*/  ISETP.GE.U32.AND P0, PT, R11, R2, PT ;  /* 0x000000020b00720c */ /* 0x000fe40003f06070 */
[----:B------:R-:W-:Y:S02]  /*0190*/  VIMNMX.U32 R10, PT, PT, R2, R11, !PT ;  /* 0x0000000b020a7248 */ /* 0x000fe40007fe0000 */
[----:B------:R-:W-:-:S04]  /*01a0*/  SEL R13, RZ, 0x1, P0 ;  /* 0x00000001ff0d7807 */ /* 0x000fc80000000000 */
[----:B------:R-:W-:Y:S01]  /*01b0*/  IADD3 R11, PT, PT, R10, -R11, -R13 ;  /* 0x8000000b0a0b7210 */ /* 0x000fe20007ffe80d */
[----:B0-----:R-:W0:Y:S02]  /*01c0*/  MUFU.RCP R14, R14 ;  /* 0x0000000e000e7308 */ /* 0x001e240000001000 */
[----:B0-----:R-:W-:-:S06]  /*01d0*/  VIADD R8, R14, 0xffffffe ;  /* 0x0ffffffe0e087836 */ /* 0x001fcc0000000000 */
[----:B------:R0:W1:Y:S02]  /*01e0*/  F2I.FTZ.U32.TRUNC.NTZ R9, R8 ;  /* 0x0000000800097305 */ /* 0x000064000021f000 */
[----:B0-----:R-:W-:Y:S02]  /*01f0*/  HFMA2 R8, -RZ, RZ, 0, 0 ;  /* 0x00000000ff087431 */ /* 0x001fe400000001ff */
[----:B-1----:R-:W-:-:S04]  /*0200*/  IMAD R15, R15, R9, RZ ;  /* 0x000000090f0f7224 */ /* 0x002fc800078e02ff */
[----:B------:R-:W-:-:S06]  /*0210*/  IMAD.HI.U32 R14, R9, R15, R8 ;  /* 0x0000000f090e7227 */ /* 0x000fcc00078e0008 */
[----:B------:R-:W-:-:S04]  /*0220*/  IMAD.HI.U32 R14, R14, R11, RZ ;  /* 0x0000000b0e0e7227 */ /* 0x000fc800078e00ff */
[----:B------:R-:W-:-:S04]  /*0230*/  IMAD.MOV R8, RZ, RZ, -R14 ;  /* 0x000000ffff087224 */ /* 0x000fc800078e0a0e */
[----:B------:R-:W-:-:S05]  /*0240*/  IMAD R11, R4, R8, R11 ;  /* 0x00000008040b7224 */ /* 0x000fca00078e020b */
[----:B------:R-:W-:-:S13]  /*0250*/  ISETP.GE.U32.AND P0, PT, R11, R4, PT ;  /* 0x000000040b00720c */ /* 0x000fda0003f06070 */
[----:B------:R-:W-:Y:S01]  /*0260*/  @P0 IADD3 R11, PT, PT, -R4, R11, RZ ;  /* 0x0000000b040b0210 */ /* 0x000fe20007ffe1ff */
[----:B------:R-:W-:-:S03]  /*0270*/  @P0 VIADD R14, R14, 0x1 ;  /* 0x000000010e0e0836 */ /* 0x000fc60000000000 */
[----:B------:R-:W-:-:S13]  /*0280*/  ISETP.GE.U32.AND P1, PT, R11, R4, PT ;  /* 0x000000040b00720c */ /* 0x000fda0003f26070 */
[----:B------:R-:W-:Y:S02]  /*0290*/  @P1 IADD3 R14, PT, PT, R14, 0x1, RZ ;  /* 0x000000010e0e1810 */ /* 0x000fe40007ffe0ff */
[----:B------:R-:W-:-:S05]  /*02a0*/  @!P2 LOP3.LUT R14, RZ, R4, RZ, 0x33, !PT ;  /* 0x00000004ff0ea212 */ /* 0x000fca00078e33ff */
[----:B------:R-:W-:-:S05]  /*02b0*/  IMAD.IADD R8, R13, 0x1, R14 ;  /* 0x000000010d087824 */ /* 0x000fca00078e020e */
[C---:B------:R-:W-:Y:S02]  /*02c0*/  LOP3.LUT R9, R8.reuse, 0x3, RZ, 0xc0, !PT ;  /* 0x0000000308097812 */ /* 0x040fe400078ec0ff */
[----:B------:R-:W-:Y:S02]  /*02d0*/  ISETP.GE.U32.AND P1, PT, R8, 0x3, PT ;  /* 0x000000030800780c */ /* 0x000fe40003f26070 */
[----:B------:R-:W-:Y:S02]  /*02e0*/  ISETP.NE.AND P0, PT, R9, 0x3, PT ;  /* 0x000000030900780c */ /* 0x000fe40003f05270 */
[----:B------:R-:W-:-:S11]  /*02f0*/  MOV R9, R5 ;  /* 0x0000000500097202 */ /* 0x000fd60000000f00 */
[----:B------:R-:W-:Y:S05]  /*0300*/  @!P0 BRA `(.L_x_32) ;  /* 0x0000000000388947 */ /* 0x000fea0003800000 */
[----:B------:R-:W0:Y:S01]  /*0310*/  S2UR UR6, SR_CgaCtaId ;  /* 0x00000000000679c3 */ /* 0x000e220000008800 */
[----:B------:R-:W-:Y:S01]  /*0320*/  VIADD R8, R8, 0x1 ;  /* 0x0000000108087836 */ /* 0x000fe20000000000 */
[----:B------:R-:W-:-:S04]  /*0330*/  UMOV UR5, 0x400 ;  /* 0x0000040000057882 */ /* 0x000fc80000000000 */
[----:B------:R-:W-:-:S05]  /*0340*/  LOP3.LUT R8, R8, 0x3, RZ, 0xc0, !PT ;  /* 0x0000000308087812 */ /* 0x000fca00078ec0ff */
[C---:B------:R-:W-:Y:S01]  /*0350*/  IMAD R9, R8.reuse, R3, R0 ;  /* 0x0000000308097224 */ /* 0x040fe200078e0200 */
[----:B------:R-:W-:-:S03]  /*0360*/  IADD3 R8, PT, PT, -R8, RZ, RZ ;  /* 0x000000ff08087210 */ /* 0x000fc60007ffe1ff */
[----:B------:R-:W-:Y:S01]  /*0370*/  IMAD R9, R9, UR8, R16 ;  /* 0x0000000809097c24 */ /* 0x000fe2000f8e0210 */
[----:B0-----:R-:W-:-:S06]  /*0380*/  ULEA UR5, UR6, UR5, 0x18 ;  /* 0x0000000506057291 */ /* 0x001fcc000f8ec0ff */
[----:B------:R-:W-:-:S07]  /*0390*/  LEA R11, R5, UR5, 0x2 ;  /* 0x00000005050b7c11 */ /* 0x000fce000f8e10ff */
.L_x_33:
[----:B------:R-:W-:Y:S01]  /*03a0*/  VIADD R8, R8, 0x1 ;  /* 0x0000000108087836 */ /* 0x000fe20000000000 */
[----:B------:R0:W-:Y:S04]  /*03b0*/  STS [R11], RZ ;  /* 0x000000ff0b007388 */ /* 0x0001e80000000800 */
[----:B------:R-:W-:Y:S02]  /*03c0*/  ISETP.NE.AND P0, PT, R8, RZ, PT ;  /* 0x000000ff0800720c */ /* 0x000fe40003f05270 */
[----:B0-----:R-:W-:-:S11]  /*03d0*/  LEA R11, R4, R11, 0x2 ;  /* 0x0000000b040b7211 */ /* 0x001fd600078e10ff */
[----:B------:R-:W-:Y:S05]  /*03e0*/  @P0 BRA `(.L_x_33) ;  /* 0xfffffffc00ec0947 */ /* 0x000fea000383ffff */
.L_x_32:
[----:B------:R-:W-:Y:S05]  /*03f0*/  BSYNC.RECONVERGENT B1 ;  /* 0x0000000000017941 */ /* 0x000fea0003800200 */
.L_x_31:
[----:B------:R-:W-:Y:S05]  /*0400*/  @!P1 BRA `(.L_x_30) ;  /* 0x0000000000389947 */ /* 0x000fea0003800000 */
[----:B------:R-:W0:Y:S01]  /*0410*/  S2R R11, SR_CgaCtaId ;  /* 0x00000000000b7919 */ /* 0x000e220000008800 */
[----:B------:R-:W-:-:S04]  /*0420*/  MOV R8, 0x400 ;  /* 0x0000040000087802 */ /* 0x000fc80000000f00 */
[----:B0-----:R-:W-:-:S07]  /*0430*/  LEA R10, R11, R8, 0x18 ;  /* 0x000000080b0a7211 */ /* 0x001fce00078ec0ff */
.L_x_34:
[----:B0-----:R-:W-:Y:S02]  /*0440*/  IMAD R11, R9, 0x4, R10 ;  /* 0x00000004090b7824 */ /* 0x001fe400078e020a */
[----:B------:R-:W-:-:S03]  /*0450*/  IMAD R9, R4, 0x4, R9 ;  /* 0x0000000404097824 */ /* 0x000fc600078e0209 */
[----:B------:R-:W-:Y:S01]  /*0460*/  LEA R13, R4, R11, 0x2 ;  /* 0x0000000b040d7211 */ /* 0x000fe200078e10ff */
[----:B------:R0:W-:Y:S01]  /*0470*/  STS [R11], RZ ;  /* 0x000000ff0b007388 */ /* 0x0001e20000000800 */
[----:B------:R-:W-:-:S03]  /*0480*/  ISETP.GE.AND P0, PT, R9, R2, PT ;  /* 0x000000020900720c */ /* 0x000fc60003f06270 */
[C---:B------:R-:W-:Y:S01]  /*0490*/  IMAD R15, R4.reuse, 0x4, R13 ;  /* 0x00000004040f7824 */ /* 0x040fe200078e020d */
[----:B------:R0:W-:Y:S04]  /*04a0*/  STS [R13], RZ ;  /* 0x000000ff0d007388 */ /* 0x0001e80000000800 */
[----:B------:R-:W-:Y:S01]  /*04b0*/  LEA R8, R4, R15, 0x2 ;  /* 0x0000000f04087211 */ /* 0x000fe200078e10ff */
[----:B------:R0:W-:Y:S04]  /*04c0*/  STS [R15], RZ ;  /* 0x000000ff0f007388 */ /* 0x0001e80000000800 */
[----:B------:R0:W-:Y:S01]  /*04d0*/  STS [R8], RZ ;  /* 0x000000ff08007388 */ /* 0x0001e20000000800 */
[----:B------:R-:W-:Y:S05]  /*04e0*/  @!P0 BRA `(.L_x_34) ;  /* 0xfffffffc00d48947 */ /* 0x000fea000383ffff */
.L_x_30:
[----:B------:R-:W-:Y:S05]  /*04f0*/  BSYNC.RECONVERGENT B0 ;  /* 0x0000000000007941 */ /* 0x000fea0003800200 */
.L_x_29:
[----:B------:R-:W1:Y:S01]  /*0500*/  S2UR UR6, SR_CgaCtaId ;  /* 0x00000000000679c3 */ /* 0x000e620000008800 */
[----:B------:R-:W-:Y:S01]  /*0510*/  ISETP.GE.AND P0, PT, R5, UR7, PT ;  /* 0x0000000705007c0c */ /* 0x000fe2000bf06270 */
[----:B------:R-:W-:Y:S01]  /*0520*/  UMOV UR5, 0x400 ;  /* 0x0000040000057882 */ /* 0x000fe20000000000 */
[----:B------:R-:W-:Y:S01]  /*0530*/  BSSY.RECONVERGENT B0, `(.L_x_35) ;  /* 0x000003b000007945 */ /* 0x000fe20003800200 */
[----:B-1----:R-:W-:-:S06]  /*0540*/  ULEA UR5, UR6, UR5, 0x18 ;  /* 0x0000000506057291 */ /* 0x002fcc000f8ec0ff */
[----:B0-----:R-:W-:-:S04]  /*0550*/  IADD3 R8, PT, PT, R6, UR5, RZ ;  /* 0x0000000506087c10 */ /* 0x001fc8000fffe0ff */
[----:B------:R-:W-:Y:S05]  /*0560*/  @P0 BRA `(.L_x_36) ;  /* 0x0000000000dc0947 */ /* 0x000fea0003800000 */
[----:B------:R-:W0:Y:S01]  /*0570*/  I2F.U32.RP R15, R4 ;  /* 0x00000004000f7306 */ /* 0x000e220000209000 */
[C---:B------:R-:W-:Y:S01]  /*0580*/  IMAD.IADD R13, R4.reuse, 0x1, R5 ;  /* 0x00000001040d7824 */ /* 0x040fe200078e0205 */
[----:B------:R-:W-:Y:S01]  /*0590*/  IADD3 R19, PT, PT, RZ, -R4, RZ ;  /* 0x80000004ff137210 */ /* 0x000fe20007ffe0ff */
[----:B------:R-:W-:Y:S01]  /*05a0*/  BSSY.RECONVERGENT B1, `(.L_x_37) ;  /* 0x0000027000017945 */ /* 0x000fe20003800200 */
[----:B------:R-:W-:Y:S02]  /*05b0*/  ISETP.NE.U32.AND P2, PT, R4, RZ, PT ;  /* 0x000000ff0400720c */ /* 0x000fe40003f45070 */
[C---:B------:R-:W-:Y:S02]  /*05c0*/  ISETP.GE.U32.AND P0, PT, R13.reuse, UR7, PT ;  /* 0x000000070d007c0c */ /* 0x040fe4000bf06070 */
[----:B------:R-:W-:Y:S02]  /*05d0*/  VIMNMX.U32 R9, PT, PT, R13, UR7, !PT ;  /* 0x000000070d097c48 */ /* 0x000fe4000ffe0000 */
        /* <DEDUP_REMOVED lines=23> */
[----:B------:R-:W-:Y:S01]  /*0750*/  VIADD R9, R11, 0x1 ;  /* 0x000000010b097836 */ /* 0x000fe20000000000 */
[----:B------:R-:W-:-:S04]  /*0760*/  LEA R10, R5, R6, 0x2 ;  /* 0x00000006050a7211 */ /* 0x000fc800078e10ff */
[----:B------:R-:W-:Y:S01]  /*0770*/  LOP3.LUT R9, R9, 0x3, RZ, 0xc0, !PT ;  /* 0x0000000309097812 */ /* 0x000fe200078ec0ff */
[----:B------:R-:W-:-:S03]  /*0780*/  VIADD R13, R10, UR5 ;  /* 0x000000050a0d7c36 */ /* 0x000fc60008000000 */
[C---:B------:R-:W-:Y:S01]  /*0790*/  IADD3 R10, PT, PT, -R9.reuse, RZ, RZ ;  /* 0x000000ff090a7210 */ /* 0x040fe20007ffe1ff */
[----:B------:R-:W-:-:S04]  /*07a0*/  IMAD R11, R9, R3, R0 ;  /* 0x00000003090b7224 */ /* 0x000fc800078e0200 */
[----:B------:R-:W-:-:S07]  /*07b0*/  IMAD R9, R11, UR8, R16 ;  /* 0x000000080b097c24 */ /* 0x000fce000f8e0210 */
.L_x_39:
[----:B------:R-:W-:Y:S01]  /*07c0*/  VIADD R10, R10, 0x1 ;  /* 0x000000010a0a7836 */ /* 0x000fe20000000000 */
[----:B------:R0:W-:Y:S04]  /*07d0*/  STS [R13], RZ ;  /* 0x000000ff0d007388 */ /* 0x0001e80000000800 */
[----:B------:R-:W-:Y:S02]  /*07e0*/  ISETP.NE.AND P0, PT, R10, RZ, PT ;  /* 0x000000ff0a00720c */ /* 0x000fe40003f05270 */
[----:B0-----:R-:W-:-:S11]  /*07f0*/  LEA R13, R4, R13, 0x2 ;  /* 0x0000000d040d7211 */ /* 0x001fd600078e10ff */
[----:B------:R-:W-:Y:S05]  /*0800*/  @P0 BRA `(.L_x_39) ;  /* 0xfffffffc00ec0947 */ /* 0x000fea000383ffff */
.L_x_38:
[----:B------:R-:W-:Y:S05]  /*0810*/  BSYNC.RECONVERGENT B1 ;  /* 0x0000000000017941 */ /* 0x000fea0003800200 */
.L_x_37:
[----:B------:R-:W-:Y:S05]  /*0820*/  @!P1 BRA `(.L_x_36) ;  /* 0x00000000002c9947 */ /* 0x000fea0003800000 */
.L_x_40:
[----:B0-----:R-:W-:Y:S02]  /*0830*/  IMAD R11, R9, 0x4, R8 ;  /* 0x00000004090b7824 */ /* 0x001fe400078e0208 */
[----:B------:R-:W-:-:S03]  /*0840*/  IMAD R9, R4, 0x4, R9 ;  /* 0x0000000404097824 */ /* 0x000fc600078e0209 */
[----:B------:R-:W-:Y:S01]  /*0850*/  LEA R13, R4, R11, 0x2 ;  /* 0x0000000b040d7211 */ /* 0x000fe200078e10ff */
[----:B------:R0:W-:Y:S01]  /*0860*/  STS [R11], RZ ;  /* 0x000000ff0b007388 */ /* 0x0001e20000000800 */
[----:B------:R-:W-:-:S03]  /*0870*/  ISETP.GE.AND P0, PT, R9, UR7, PT ;  /* 0x0000000709007c0c */ /* 0x000fc6000bf06270 */
[C---:B------:R-:W-:Y:S01]  /*0880*/  IMAD R15, R4.reuse, 0x4, R13 ;  /* 0x00000004040f7824 */ /* 0x040fe200078e020d */
[----:B------:R0:W-:Y:S04]  /*0890*/  STS [R13], RZ ;  /* 0x000000ff0d007388 */ /* 0x0001e80000000800 */
[----:B------:R-:W-:Y:S01]  /*08a0*/  LEA R10, R4, R15, 0x2 ;  /* 0x0000000f040a7211 */ /* 0x000fe200078e10ff */
[----:B------:R0:W-:Y:S04]  /*08b0*/  STS [R15], RZ ;  /* 0x000000ff0f007388 */ /* 0x0001e80000000800 */
[----:B------:R0:W-:Y:S01]  /*08c0*/  STS [R10], RZ ;  /* 0x000000ff0a007388 */ /* 0x0001e20000000800 */
[----:B------:R-:W-:Y:S05]  /*08d0*/  @!P0 BRA `(.L_x_40) ;  /* 0xfffffffc00d48947 */ /* 0x000fea000383ffff */
.L_x_36:
[----:B------:R-:W-:Y:S05]  /*08e0*/  BSYNC.RECONVERGENT B0 ;  /* 0x0000000000007941 */ /* 0x000fea0003800200 */
.L_x_35:
[----:B------:R-:W0:Y:S01]  /*08f0*/  LDCU UR6, c[0x3][0x4] ;  /* 0x00c00080ff0677ac */ /* 0x000e220008000800 */
[----:B------:R-:W-:Y:S01]  /*0900*/  BSSY.RECONVERGENT B0, `(.L_x_41) ;  /* 0x0000134000007945 */ /* 0x000fe20003800200 */
[----:B------:R-:W1:Y:S01]  /*0910*/  LDCU.64 UR10, c[0x0][0x358] ;  /* 0x00006b00ff0a77ac */ /* 0x000e620008000a00 */
[----:B0-----:R-:W-:Y:S01]  /*0920*/  MOV R10, UR6 ;  /* 0x00000006000a7c02 */ /* 0x001fe20008000f00 */
[----:B------:R-:W-:Y:S03]  /*0930*/  BAR.SYNC.DEFER_BLOCKING 0x0 ;  /* 0x0000000000007b1d */ /* 0x000fe60000010000 */
[----:B------:R-:W-:-:S13]  /*0940*/  ISETP.GE.AND P0, PT, R7, R10, PT ;  /* 0x0000000a0700720c */ /* 0x000fda0003f06270 */
[----:B-1----:R-:W-:Y:S05]  /*0950*/  @P0 BRA `(.L_x_42) ;  /* 0x0000001000b80947 */ /* 0x002fea0003800000 */
[----:B------:R-:W0:Y:S02]  /*0960*/  LDC.64 R14, c[0x0][0x388] ;  /* 0x0000e200ff0e7b82 */ /* 0x000e240000000a00 */
[----:B0-----:R-:W-:-:S06]  /*0970*/  IMAD.WIDE R14, R7, 0x4, R14 ;  /* 0x00000004070e7825 */ /* 0x001fcc00078e020e */
[----:B------:R-:W2:Y:S01]  /*0980*/  LDG.E R15, desc[UR10][R14.64] ;  /* 0x0000000a0e0f7981 */ /* 0x000ea2000c1e1900 */
[----:B------:R-:W-:Y:S01]  /*0990*/  ISETP.GE.AND P0, PT, R12, 0x1, PT ;  /* 0x000000010c00780c */ /* 0x000fe20003f06270 */
[----:B--2---:R-:W-:-:S05]  /*09a0*/  IMAD R9, R15, 0x4, R8 ;  /* 0x000000040f097824 */ /* 0x004fca00078e0208 */
[----:B------:R0:W-:Y:S07]  /*09b0*/  ATOMS.POPC.INC.32 RZ, [R9+URZ+-0x4] ;  /* 0xfffffc0009ff7f8c */ /* 0x0001ee000d8000ff */
[----:B------:R-:W-:Y:S05]  /*09c0*/  @!P0 BRA `(.L_x_42) ;  /* 0x00000010009c8947 */ /* 0x000fea0003800000 */
[----:B------:R-:W-:Y:S01]  /*09d0*/  ISETP.GE.U32.AND P0, PT, R12, 0x10, PT ;  /* 0x000000100c00780c */ /* 0x000fe20003f06070 */
[----:B------:R-:W-:Y:S01]  /*09e0*/  IMAD.MOV.U32 R11, RZ, RZ, RZ ;  /* 0x000000ffff0b7224 */ /* 0x000fe200078e00ff */
[----:B0-----:R-:W-:-:S05]  /*09f0*/  IADD3 R9, PT, PT, R15, -0x1, RZ ;  /* 0xffffffff0f097810 */ /* 0x001fca0007ffe0ff */
[----:B------:R-:W-:-:S06]  /*0a00*/  IMAD R9, R9, R12, RZ ;  /* 0x0000000c09097224 */ /* 0x000fcc00078e02ff */
[----:B------:R-:W-:Y:S05]  /*0a10*/  @!P0 BRA `(.L_x_43) ;  /* 0x0000000800308947 */ /* 0x000fea0003800000 */
[----:B------:R-:W-:Y:S02]  /*0a20*/  LOP3.LUT R11, R12, 0x7ffffff0, RZ, 0xc0, !PT ;  /* 0x7ffffff00c0b7812 */ /* 0x000fe400078ec0ff */
[----:B------:R-:W-:-:S03]  /*0a30*/  LEA R10, R9, UR5, 0x2 ;  /* 0x00000005090a7c11 */ /* 0x000fc6000f8e10ff */
[----:B------:R-:W-:Y:S01]  /*0a40*/  IMAD.MOV R13, RZ, RZ, -R11 ;  /* 0x000000ffff0d7224 */ /* 0x000fe200078e0a0b */
[----:B------:R-:W-:-:S07]  /*0a50*/  IADD3 R12, PT, PT, R10, 0x20, RZ ;  /* 0x000000200a0c7810 */ /* 0x000fce0007ffe0ff */
.L_x_76:
[----:B0-----:R-:W0:Y:S02]  /*0a60*/  LDC.64 R18, c[0x0][0x380] ;  /* 0x0000e000ff127b82 */ /* 0x001e240000000a00 */
[----:B0-----:R-:W-:-:S05]  /*0a70*/  IMAD.WIDE R18, R7, 0x4, R18 ;  /* 0x0000000407127825 */ /* 0x001fca00078e0212 */
[----:B------:R0:W5:Y:S01]  /*0a80*/  LDG.E R21, desc[UR10][R18.64] ;  /* 0x0000000a12157981 */ /* 0x000162000c1e1900 */
[----:B------:R-:W-:Y:S01]  /*0a90*/  BSSY.RECONVERGENT B1, `(.L_x_44) ;  /* 0x0000005000017945 */ /* 0x000fe20003800200 */
.L_x_45:
[----:B------:R-:W1:Y:S02]  /*0aa0*/  LDS R14, [R12+-0x20] ;  /* 0xffffe0000c0e7984 */ /* 0x000e640000000800 */
[----:B-1---5:R-:W-:-:S05]  /*0ab0*/  FADD R15, R21, R14 ;  /* 0x0000000e150f7221 */ /* 0x022fca0000000000 */
[----:B------:R-:W1:Y:S02]  /*0ac0*/  ATOMS.CAST.SPIN P0, [R12+-0x20], R14, R15 ;  /* 0xffffe00e0c00758d */ /* 0x000e64000180000f */
[----:B-1----:R-:W-:Y:S05]  /*0ad0*/  @!P0 BRA `(.L_x_45) ;  /* 0xfffffffc00f08947 */ /* 0x002fea000383ffff */
[----:B------:R-:W-:Y:S05]  /*0ae0*/  BSYNC.RECONVERGENT B1 ;  /* 0x0000000000017941 */ /* 0x000fea0003800200 */
.L_x_44:
[----:B------:R-:W1:Y:S02]  /*0af0*/  LDCU UR6, c[0x3][0x4] ;  /* 0x00c00080ff0677ac */ /* 0x000e640008000800 */
[----:B-1----:R-:W-:-:S05]  /*0b00*/  MOV R10, UR6 ;  /* 0x00000006000a7c02 */ /* 0x002fca0008000f00 */
[----:B0-----:R-:W-:-:S05]  /*0b10*/  IMAD.WIDE R18, R10, 0x4, R18 ;  /* 0x000000040a127825 */ /* 0x001fca00078e0212 */
[----:B------:R0:W5:Y:S01]  /*0b20*/  LDG.E R21, desc[UR10][R18.64] ;  /* 0x0000000a12157981 */ /* 0x000162000c1e1900 */
[----:B------:R-:W-:Y:S01]  /*0b30*/  BSSY.RECONVERGENT B1, `(.L_x_46) ;  /* 0x0000005000017945 */ /* 0x000fe20003800200 */
.L_x_47:
[----:B------:R-:W1:Y:S02]  /*0b40*/  LDS R14, [R12+-0x1c] ;  /* 0xffffe4000c0e7984 */ /* 0x000e640000000800 */
[----:B-1---5:R-:W-:-:S05]  /*0b50*/  FADD R15, R21, R14 ;  /* 0x0000000e150f7221 */ /* 0x022fca0000000000 */
[----:B------:R-:W1:Y:S02]  /*0b60*/  ATOMS.CAST.SPIN P0, [R12+-0x1c], R14, R15 ;  /* 0xffffe40e0c00758d */ /* 0x000e64000180000f */
[----:B-1----:R-:W-:Y:S05]  /*0b70*/  @!P0 BRA `(.L_x_47) ;  /* 0xfffffffc00f08947 */ /* 0x002fea000383ffff */
[----:B------:R-:W-:Y:S05]  /*0b80*/  BSYNC.RECONVERGENT B1 ;  /* 0x0000000000017941 */ /* 0x000fea0003800200 */
.L_x_46:
[----:B0-----:R-:W-:-:S05]  /*0b90*/  IMAD.WIDE R18, R10, 0x4, R18 ;  /* 0x000000040a127825 */ /* 0x001fca00078e0212 */
[----:B------:R0:W5:Y:S01]  /*0ba0*/  LDG.E R21, desc[UR10][R18.64] ;  /* 0x0000000a12157981 */ /* 0x000162000c1e1900 */
[----:B------:R-:W-:Y:S01]  /*0bb0*/  BSSY.RECONVERGENT B1, `(.L_x_48) ;  /* 0x0000005000017945 */ /* 0x000fe20003800200 */
.L_x_49:
[----:B------:R-:W1:Y:S02]  /*0bc0*/  LDS R14, [R12+-0x18] ;  /* 0xffffe8000c0e7984 */ /* 0x000e640000000800 */
[----:B-1---5:R-:W-:-:S05]  /*0bd0*/  FADD R15, R21, R14 ;  /* 0x0000000e150f7221 */ /* 0x022fca0000000000 */
[----:B------:R-:W1:Y:S02]  /*0be0*/  ATOMS.CAST.SPIN P0, [R12+-0x18], R14, R15 ;  /* 0xffffe80e0c00758d */ /* 0x000e64000180000f */
[----:B-1----:R-:W-:Y:S05]  /*0bf0*/  @!P0 BRA `(.L_x_49) ;  /* 0xfffffffc00f08947 */ /* 0x002fea000383ffff */
[----:B------:R-:W-:Y:S05]  /*0c00*/  BSYNC.RECONVERGENT B1 ;  /* 0x0000000000017941 */ /* 0x000fea0003800200 */
.L_x_48:
[----:B0-----:R-:W-:-:S05]  /*0c10*/  IMAD.WIDE R18, R10, 0x4, R18 ;  /* 0x000000040a127825 */ /* 0x001fca00078e0212 */
[----:B------:R0:W5:Y:S01]  /*0c20*/  LDG.E R21, desc[UR10][R18.64] ;  /* 0x0000000a12157981 */ /* 0x000162000c1e1900 */
[----:B------:R-:W-:Y:S01]  /*0c30*/  BSSY.RECONVERGENT B1, `(.L_x_50) ;  /* 0x0000005000017945 */ /* 0x000fe20003800200 */
.L_x_51:
[----:B------:R-:W1:Y:S02]  /*0c40*/  LDS R14, [R12+-0x14] ;  /* 0xffffec000c0e7984 */ /* 0x000e640000000800 */
[----:B-1---5:R-:W-:-:S05]  /*0c50*/  FADD R15, R21, R14 ;  /* 0x0000000e150f7221 */ /* 0x022fca0000000000 */
[----:B------:R-:W1:Y:S02]  /*0c60*/  ATOMS.CAST.SPIN P0, [R12+-0x14], R14, R15 ;  /* 0xffffec0e0c00758d */ /* 0x000e64000180000f */
[----:B-1----:R-:W-:Y:S05]  /*0c70*/  @!P0 BRA `(.L_x_51) ;  /* 0xfffffffc00f08947 */ /* 0x002fea000383ffff */
[----:B------:R-:W-:Y:S05]  /*0c80*/  BSYNC.RECONVERGENT B1 ;  /* 0x0000000000017941 */ /* 0x000fea0003800200 */
.L_x_50:
[----:B0-----:R-:W-:-:S05]  /*0c90*/  IMAD.WIDE R18, R10, 0x4, R18 ;  /* 0x000000040a127825 */ /* 0x001fca00078e0212 */
[----:B------:R0:W5:Y:S01]  /*0ca0*/  LDG.E R21, desc[UR10][R18.64] ;  /* 0x0000000a12157981 */ /* 0x000162000c1e1900 */
[----:B------:R-:W-:Y:S01]  /*0cb0*/  BSSY.RECONVERGENT B1, `(.L_x_52) ;  /* 0x0000005000017945 */ /* 0x000fe20003800200 */
.L_x_53:
[----:B------:R-:W1:Y:S02]  /*0cc0*/  LDS R14, [R12+-0x10] ;  /* 0xfffff0000c0e7984 */ /* 0x000e640000000800 */
[----:B-1---5:R-:W-:-:S05]  /*0cd0*/  FADD R15, R21, R14 ;  /* 0x0000000e150f7221 */ /* 0x022fca0000000000 */
[----:B------:R-:W1:Y:S02]  /*0ce0*/  ATOMS.CAST.SPIN P0, [R12+-0x10], R14, R15 ;  /* 0xfffff00e0c00758d */ /* 0x000e64000180000f */
[----:B-1----:R-:W-:Y:S05]  /*0cf0*/  @!P0 BRA `(.L_x_53) ;  /* 0xfffffffc00f08947 */ /* 0x002fea000383ffff */
[----:B------:R-:W-:Y:S05]  /*0d00*/  BSYNC.RECONVERGENT B1 ;  /* 0x0000000000017941 */ /* 0x000fea0003800200 */
.L_x_52:
[----:B0-----:R-:W-:-:S05]  /*0d10*/  IMAD.WIDE R18, R10, 0x4, R18 ;  /* 0x000000040a127825 */ /* 0x001fca00078e0212 */
[----:B------:R0:W5:Y:S01]  /*0d20*/  LDG.E R21, desc[UR10][R18.64] ;  /* 0x0000000a12157981 */ /* 0x000162000c1e1900 */
[----:B------:R-:W-:Y:S01]  /*0d30*/  BSSY.RECONVERGENT B1, `(.L_x_54) ;  /* 0x0000005000017945 */ /* 0x000fe20003800200 */
.L_x_55:
[----:B------:R-:W1:Y:S02]  /*0d40*/  LDS R14, [R12+-0xc] ;  /* 0xfffff4000c0e7984 */ /* 0x000e640000000800 */
[----:B-1---5:R-:W-:-:S05]  /*0d50*/  FADD R15, R21, R14 ;  /* 0x0000000e150f7221 */ /* 0x022fca0000000000 */
[----:B------:R-:W1:Y:S02]  /*0d60*/  ATOMS.CAST.SPIN P0, [R12+-0xc], R14, R15 ;  /* 0xfffff40e0c00758d */ /* 0x000e64000180000f */
[----:B-1----:R-:W-:Y:S05]  /*0d70*/  @!P0 BRA `(.L_x_55) ;  /* 0xfffffffc00f08947 */ /* 0x002fea000383ffff */
[----:B------:R-:W-:Y:S05]  /*0d80*/  BSYNC.RECONVERGENT B1 ;  /* 0x0000000000017941 */ /* 0x000fea0003800200 */
.L_x_54:
[----:B0-----:R-:W-:-:S05]  /*0d90*/  IMAD.WIDE R18, R10, 0x4, R18 ;  /* 0x000000040a127825 */ /* 0x001fca00078e0212 */
[----:B------:R0:W5:Y:S01]  /*0da0*/  LDG.E R21, desc[UR10][R18.64] ;  /* 0x0000000a12157981 */ /* 0x000162000c1e1900 */
[----:B------:R-:W-:Y:S01]  /*0db0*/  BSSY.RECONVERGENT B1, `(.L_x_56) ;  /* 0x0000005000017945 */ /* 0x000fe20003800200 */
.L_x_57:
[----:B------:R-:W1:Y:S02]  /*0dc0*/  LDS R14, [R12+-0x8] ;  /* 0xfffff8000c0e7984 */ /* 0x000e640000000800 */
[----:B-1---5:R-:W-:-:S05]  /*0dd0*/  FADD R15, R21, R14 ;  /* 0x0000000e150f7221 */ /* 0x022fca0000000000 */
[----:B------:R-:W1:Y:S02]  /*0de0*/  ATOMS.CAST.SPIN P0, [R12+-0x8], R14, R15 ;  /* 0xfffff80e0c00758d */ /* 0x000e64000180000f */
[----:B-1----:R-:W-:Y:S05]  /*0df0*/  @!P0 BRA `(.L_x_57) ;  /* 0xfffffffc00f08947 */ /* 0x002fea000383ffff */
[----:B------:R-:W-:Y:S05]  /*0e00*/  BSYNC.RECONVERGENT B1 ;  /* 0x0000000000017941 */ /* 0x000fea0003800200 */
.L_x_56:
[----:B0-----:R-:W-:-:S05]  /*0e10*/  IMAD.WIDE R18, R10, 0x4, R18 ;  /* 0x000000040a127825 */ /* 0x001fca00078e0212 */
[----:B------:R0:W5:Y:S01]  /*0e20*/  LDG.E R21, desc[UR10][R18.64] ;  /* 0x0000000a12157981 */ /* 0x000162000c1e1900 */
[----:B------:R-:W-:Y:S01]  /*0e30*/  BSSY.RECONVERGENT B1, `(.L_x_58) ;  /* 0x0000005000017945 */ /* 0x000fe20003800200 */
.L_x_59:
[----:B------:R-:W1:Y:S02]  /*0e40*/  LDS R14, [R12+-0x4] ;  /* 0xfffffc000c0e7984 */ /* 0x000e640000000800 */
[----:B-1---5:R-:W-:-:S05]  /*0e50*/  FADD R15, R21, R14 ;  /* 0x0000000e150f7221 */ /* 0x022fca0000000000 */
[----:B------:R-:W1:Y:S02]  /*0e60*/  ATOMS.CAST.SPIN P0, [R12+-0x4], R14, R15 ;  /* 0xfffffc0e0c00758d */ /* 0x000e64000180000f */
[----:B-1----:R-:W-:Y:S05]  /*0e70*/  @!P0 BRA `(.L_x_59) ;  /* 0xfffffffc00f08947 */ /* 0x002fea000383ffff */
[----:B------:R-:W-:Y:S05]  /*0e80*/  BSYNC.RECONVERGENT B1 ;  /* 0x0000000000017941 */ /* 0x000fea0003800200 */
.L_x_58:
[----:B0-----:R-:W-:-:S05]  /*0e90*/  IMAD.WIDE R18, R10, 0x4, R18 ;  /* 0x000000040a127825 */ /* 0x001fca00078e0212 */
[----:B------:R0:W5:Y:S01]  /*0ea0*/  LDG.E R21, desc[UR10][R18.64] ;  /* 0x0000000a12157981 */ /* 0x000162000c1e1900 */
[----:B------:R-:W-:Y:S01]  /*0eb0*/  BSSY.RECONVERGENT B1, `(.L_x_60) ;  /* 0x0000005000017945 */ /* 0x000fe20003800200 */
.L_x_61:
[----:B------:R-:W1:Y:S02]  /*0ec0*/  LDS R14, [R12] ;  /* 0x000000000c0e7984 */ /* 0x000e640000000800 */
[----:B-1---5:R-:W-:-:S05]  /*0ed0*/  FADD R15, R21, R14 ;  /* 0x0000000e150f7221 */ /* 0x022fca0000000000 */
[----:B------:R-:W1:Y:S02]  /*0ee0*/  ATOMS.CAST.SPIN P0, [R12], R14, R15 ;  /* 0x0000000e0c00758d */ /* 0x000e64000180000f */
[----:B-1----:R-:W-:Y:S05]  /*0ef0*/  @!P0 BRA `(.L_x_61) ;  /* 0xfffffffc00f08947 */ /* 0x002fea000383ffff */
[----:B------:R-:W-:Y:S05]  /*0f00*/  BSYNC.RECONVERGENT B1 ;  /* 0x0000000000017941 */ /* 0x000fea0003800200 */
.L_x_60:
[----:B0-----:R-:W-:-:S05]  /*0f10*/  IMAD.WIDE R18, R10, 0x4, R18 ;  /* 0x000000040a127825 */ /* 0x001fca00078e0212 */
[----:B------:R0:W5:Y:S01]  /*0f20*/  LDG.E R21, desc[UR10][R18.64] ;  /* 0x0000000a12157981 */ /* 0x000162000c1e1900 */
[----:B------:R-:W-:Y:S01]  /*0f30*/  BSSY.RECONVERGENT B1, `(.L_x_62) ;  /* 0x0000005000017945 */ /* 0x000fe20003800200 */
.L_x_63:
[----:B------:R-:W1:Y:S02]  /*0f40*/  LDS R14, [R12+0x4] ;  /* 0x000004000c0e7984 */ /* 0x000e640000000800 */
[----:B-1---5:R-:W-:-:S05]  /*0f50*/  FADD R15, R21, R14 ;  /* 0x0000000e150f7221 */ /* 0x022fca0000000000 */
[----:B------:R-:W1:Y:S02]  /*0f60*/  ATOMS.CAST.SPIN P0, [R12+0x4], R14, R15 ;  /* 0x0000040e0c00758d */ /* 0x000e64000180000f */
[----:B-1----:R-:W-:Y:S05]  /*0f70*/  @!P0 BRA `(.L_x_63) ;  /* 0xfffffffc00f08947 */ /* 0x002fea000383ffff */
[----:B------:R-:W-:Y:S05]  /*0f80*/  BSYNC.RECONVERGENT B1 ;  /* 0x0000000000017941 */ /* 0x000fea0003800200 */
.L_x_62:
[----:B0-----:R-:W-:-:S05]  /*0f90*/  IMAD.WIDE R18, R10, 0x4, R18 ;  /* 0x000000040a127825 */ /* 0x001fca00078e0212 */
[----:B------:R0:W5:Y:S01]  /*0fa0*/  LDG.E R21, desc[UR10][R18.64] ;  /* 0x0000000a12157981 */ /* 0x000162000c1e1900 */
[----:B------:R-:W-:Y:S01]  /*0fb0*/  BSSY.RECONVERGENT B1, `(.L_x_64) ;  /* 0x0000005000017945 */ /* 0x000fe20003800200 */
.L_x_65:
[----:B------:R-:W1:Y:S02]  /*0fc0*/  LDS R14, [R12+0x8] ;  /* 0x000008000c0e7984 */ /* 0x000e640000000800 */
[----:B-1---5:R-:W-:-:S05]  /*0fd0*/  FADD R15, R21, R14 ;  /* 0x0000000e150f7221 */ /* 0x022fca0000000000 */
[----:B------:R-:W1:Y:S02]  /*0fe0*/  ATOMS.CAST.SPIN P0, [R12+0x8], R14, R15 ;  /* 0x0000080e0c00758d */ /* 0x000e64000180000f */
[----:B-1----:R-:W-:Y:S05]  /*0ff0*/  @!P0 BRA `(.L_x_65) ;  /* 0xfffffffc00f08947 */ /* 0x002fea000383ffff */
[----:B------:R-:W-:Y:S05]  /*1000*/  BSYNC.RECONVERGENT B1 ;  /* 0x0000000000017941 */ /* 0x000fea0003800200 */
.L_x_64:
[----:B0-----:R-:W-:-:S05]  /*1010*/  IMAD.WIDE R18, R10, 0x4, R18 ;  /* 0x000000040a127825 */ /* 0x001fca00078e0212 */
[----:B------:R0:W5:Y:S01]  /*1020*/  LDG.E R21, desc[UR10][R18.64] ;  /* 0x0000000a12157981 */ /* 0x000162000c1e1900 */
[----:B------:R-:W-:Y:S01]  /*1030*/  BSSY.RECONVERGENT B1, `(.L_x_66) ;  /* 0x0000005000017945 */ /* 0x000fe20003800200 */
.L_x_67:
[----:B------:R-:W1:Y:S02]  /*1040*/  LDS R14, [R12+0xc] ;  /* 0x00000c000c0e7984 */ /* 0x000e640000000800 */
[----:B-1---5:R-:W-:-:S05]  /*1050*/  FADD R15, R21, R14 ;  /* 0x0000000e150f7221 */ /* 0x022fca0000000000 */
[----:B------:R-:W1:Y:S02]  /*1060*/  ATOMS.CAST.SPIN P0, [R12+0xc], R14, R15 ;  /* 0x00000c0e0c00758d */ /* 0x000e64000180000f */
[----:B-1----:R-:W-:Y:S05]  /*1070*/  @!P0 BRA `(.L_x_67) ;  /* 0xfffffffc00f08947 */ /* 0x002fea000383ffff */
[----:B------:R-:W-:Y:S05]  /*1080*/  BSYNC.RECONVERGENT B1 ;  /* 0x0000000000017941 */ /* 0x000fea0003800200 */
.L_x_66:
[----:B0-----:R-:W-:-:S05]  /*1090*/  IMAD.WIDE R18, R10, 0x4, R18 ;  /* 0x000000040a127825 */ /* 0x001fca00078e0212 */
[----:B------:R0:W5:Y:S01]  /*10a0*/  LDG.E R21, desc[UR10][R18.64] ;  /* 0x0000000a12157981 */ /* 0x000162000c1e1900 */
[----:B------:R-:W-:Y:S01]  /*10b0*/  BSSY.RECONVERGENT B1, `(.L_x_68) ;  /* 0x0000005000017945 */ /* 0x000fe20003800200 */
.L_x_69:
[----:B------:R-:W1:Y:S02]  /*10c0*/  LDS R14, [R12+0x10] ;  /* 0x000010000c0e7984 */ /* 0x000e640000000800 */
[----:B-1---5:R-:W-:-:S05]  /*10d0*/  FADD R15, R21, R14 ;  /* 0x0000000e150f7221 */ /* 0x022fca0000000000 */
[----:B------:R-:W1:Y:S02]  /*10e0*/  ATOMS.CAST.SPIN P0, [R12+0x10], R14, R15 ;  /* 0x0000100e0c00758d */ /* 0x000e64000180000f */
[----:B-1----:R-:W-:Y:S05]  /*10f0*/  @!P0 BRA `(.L_x_69) ;  /* 0xfffffffc00f08947 */ /* 0x002fea000383ffff */
[----:B------:R-:W-:Y:S05]  /*1100*/  BSYNC.RECONVERGENT B1 ;  /* 0x0000000000017941 */ /* 0x000fea0003800200 */
.L_x_68:
[----:B0-----:R-:W-:-:S05]  /*1110*/  IMAD.WIDE R18, R10, 0x4, R18 ;  /* 0x000000040a127825 */ /* 0x001fca00078e0212 */
[----:B------:R0:W5:Y:S01]  /*1120*/  LDG.E R21, desc[UR10][R18.64] ;  /* 0x0000000a12157981 */ /* 0x000162000c1e1900 */
[----:B------:R-:W-:Y:S01]  /*1130*/  BSSY.RECONVERGENT B1, `(.L_x_70) ;  /* 0x0000005000017945 */ /* 0x000fe20003800200 */
.L_x_71:
[----:B------:R-:W1:Y:S02]  /*1140*/  LDS R14, [R12+0x14] ;  /* 0x000014000c0e7984 */ /* 0x000e640000000800 */
[----:B-1---5:R-:W-:-:S05]  /*1150*/  FADD R15, R21, R14 ;  /* 0x0000000e150f7221 */ /* 0x022fca0000000000 */
[----:B------:R-:W1:Y:S02]  /*1160*/  ATOMS.CAST.SPIN P0, [R12+0x14], R14, R15 ;  /* 0x0000140e0c00758d */ /* 0x000e64000180000f */
[----:B-1----:R-:W-:Y:S05]  /*1170*/  @!P0 BRA `(.L_x_71) ;  /* 0xfffffffc00f08947 */ /* 0x002fea000383ffff */
[----:B------:R-:W-:Y:S05]  /*1180*/  BSYNC.RECONVERGENT B1 ;  /* 0x0000000000017941 */ /* 0x000fea0003800200 */
.L_x_70:
[----:B0-----:R-:W-:-:S05]  /*1190*/  IMAD.WIDE R18, R10, 0x4, R18 ;  /* 0x000000040a127825 */ /* 0x001fca00078e0212 */
[----:B------:R0:W5:Y:S01]  /*11a0*/  LDG.E R21, desc[UR10][R18.64] ;  /* 0x0000000a12157981 */ /* 0x000162000c1e1900 */
[----:B------:R-:W-:Y:S01]  /*11b0*/  BSSY.RECONVERGENT B1, `(.L_x_72) ;  /* 0x0000005000017945 */ /* 0x000fe20003800200 */
.L_x_73:
[----:B------:R-:W1:Y:S02]  /*11c0*/  LDS R14, [R12+0x18] ;  /* 0x000018000c0e7984 */ /* 0x000e640000000800 */
[----:B-1---5:R-:W-:-:S05]  /*11d0*/  FADD R15, R21, R14 ;  /* 0x0000000e150f7221 */ /* 0x022fca0000000000 */
[----:B------:R-:W1:Y:S02]  /*11e0*/  ATOMS.CAST.SPIN P0, [R12+0x18], R14, R15 ;  /* 0x0000180e0c00758d */ /* 0x000e64000180000f */
[----:B-1----:R-:W-:Y:S05]  /*11f0*/  @!P0 BRA `(.L_x_73) ;  /* 0xfffffffc00f08947 */ /* 0x002fea000383ffff */
[----:B------:R-:W-:Y:S05]  /*1200*/  BSYNC.RECONVERGENT B1 ;  /* 0x0000000000017941 */ /* 0x000fea0003800200 */
.L_x_72:
[----:B0-----:R-:W-:-:S06]  /*1210*/  IMAD.WIDE R18, R10, 0x4, R18 ;  /* 0x000000040a127825 */ /* 0x001fcc00078e0212 */
[----:B------:R0:W5:Y:S01]  /*1220*/  LDG.E R19, desc[UR10][R18.64] ;  /* 0x0000000a12137981 */ /* 0x000162000c1e1900 */
[----:B------:R-:W-:Y:S01]  /*1230*/  BSSY.RECONVERGENT B1, `(.L_x_74) ;  /* 0x0000005000017945 */ /* 0x000fe20003800200 */
.L_x_75:
[----:B------:R-:W1:Y:S02]  /*1240*/  LDS R14, [R12+0x1c] ;  /* 0x00001c000c0e7984 */ /* 0x000e640000000800 */
[----:B-1---5:R-:W-:-:S05]  /*1250*/  FADD R15, R19, R14 ;  /* 0x0000000e130f7221 */ /* 0x022fca0000000000 */
[----:B------:R-:W1:Y:S02]  /*1260*/  ATOMS.CAST.SPIN P0, [R12+0x1c], R14, R15 ;  /* 0x00001c0e0c00758d */ /* 0x000e64000180000f */
[----:B-1----:R-:W-:Y:S05]  /*1270*/  @!P0 BRA `(.L_x_75) ;  /* 0xfffffffc00f08947 */ /* 0x002fea000383ffff */
[----:B------:R-:W-:Y:S05]  /*1280*/  BSYNC.RECONVERGENT B1 ;  /* 0x0000000000017941 */ /* 0x000fea0003800200 */
.L_x_74:
[----:B------:R-:W-:Y:S01]  /*1290*/  VIADD R13, R13, 0x10 ;  /* 0x000000100d0d7836 */ /* 0x000fe20000000000 */
[----:B------:R-:W-:Y:S01]  /*12a0*/  LEA R7, R10, R7, 0x4 ;  /* 0x000000070a077211 */ /* 0x000fe200078e20ff */
[----:B------:R-:W-:-:S03]  /*12b0*/  VIADD R12, R12, 0x40 ;  /* 0x000000400c0c7836 */ /* 0x000fc60000000000 */
[----:B------:R-:W-:-:S13]  /*12c0*/  ISETP.NE.AND P0, PT, R13, RZ, PT ;  /* 0x000000ff0d00720c */ /* 0x000fda0003f05270 */
[----:B------:R-:W-:Y:S05]  /*12d0*/  @P0 BRA `(.L_x_76) ;  /* 0xfffffff400e00947 */ /* 0x000fea000383ffff */
.L_x_43:
[----:B------:R-:W1:Y:S02]  /*12e0*/  LDC R7, c[0x3][0x8] ;  /* 0x00c00200ff077b82 */ /* 0x000e640000000800 */
[----:B-1----:R-:W-:-:S13]  /*12f0*/  LOP3.LUT P0, R12, R7, 0xf, RZ, 0xc0, !PT ;  /* 0x0000000f070c7812 */ /* 0x002fda000780c0ff */
[----:B------:R-:W-:Y:S05]  /*1300*/  @!P0 BRA `(.L_x_42) ;  /* 0x00000008004c8947 */ /* 0x000fea0003800000 */
[----:B------:R-:W-:Y:S01]  /*1310*/  ISETP.GE.U32.AND P0, PT, R12, 0x8, PT ;  /* 0x000000080c00780c */ /* 0x000fe20003f06070 */
[----:B------:R-:W-:Y:S01]  /*1320*/  IMAD R13, R4, UR4, R5 ;  /* 0x00000004040d7c24 */ /* 0x000fe2000f8e0205 */
[----:B0-----:R-:W-:-:S11]  /*1330*/  LOP3.LUT R18, R7, 0x7, RZ, 0xc0, !PT ;  /* 0x0000000707127812 */ /* 0x001fd600078ec0ff */
[----:B------:R-:W-:Y:S05]  /*1340*/  @!P0 BRA `(.L_x_77) ;  /* 0x0000000400208947 */ /* 0x000fea0003800000 */
[----:B------:R-:W0:Y:S01]  /*1350*/  LDC.64 R20, c[0x0][0x380] ;  /* 0x0000e000ff147b82 */ /* 0x000e220000000a00 */
[----:B------:R-:W-:-:S04]  /*1360*/  IMAD R15, R11, R10, R13 ;  /* 0x0000000a0b0f7224 */ /* 0x000fc800078e020d */
[----:B0-----:R-:W-:-:S05]  /*1370*/  IMAD.WIDE R20, R15, 0x4, R20 ;  /* 0x000000040f147825 */ /* 0x001fca00078e0214 */
[----:B------:R0:W5:Y:S01]  /*1380*/  LDG.E R19, desc[UR10][R20.64] ;  /* 0x0000000a14137981 */ /* 0x000162000c1e1900 */
[----:B------:R-:W1:Y:S01]  /*1390*/  S2UR UR7, SR_CgaCtaId ;  /* 0x00000000000779c3 */ /* 0x000e620000008800 */
[----:B------:R-:W-:Y:S01]  /*13a0*/  UMOV UR6, 0x400 ;  /* 0x0000040000067882 */ /* 0x000fe20000000000 */
[----:B------:R-:W-:Y:S01]  /*13b0*/  IADD3 R12, PT, PT, R9, R11, RZ ;  /* 0x0000000b090c7210 */ /* 0x000fe20007ffe0ff */
[----:B------:R-:W-:Y:S01]  /*13c0*/  BSSY.RECONVERGENT B1, `(.L_x_78) ;  /* 0x0000007000017945 */ /* 0x000fe20003800200 */
[----:B-1----:R-:W-:-:S06]  /*13d0*/  ULEA UR6, UR7, UR6, 0x18 ;  /* 0x0000000607067291 */ /* 0x002fcc000f8ec0ff */
[----:B0-----:R-:W-:-:S07]  /*13e0*/  LEA R12, R12, UR6, 0x2 ;  /* 0x000000060c0c7c11 */ /* 0x001fce000f8e10ff */
.L_x_79:
[----:B------:R-:W0:Y:S02]  /*13f0*/  LDS R14, [R12] ;  /* 0x000000000c0e7984 */ /* 0x000e240000000800 */
[----:B0----5:R-:W-:-:S05]  /*1400*/  FADD R15, R19, R14 ;  /* 0x0000000e130f7221 */ /* 0x021fca0000000000 */
[----:B------:R-:W0:Y:S02]  /*1410*/  ATOMS.CAST.SPIN P0, [R12], R14, R15 ;  /* 0x0000000e0c00758d */ /* 0x000e24000180000f */
[----:B0-----:R-:W-:Y:S05]  /*1420*/  @!P0 BRA `(.L_x_79) ;  /* 0xfffffffc00f08947 */ /* 0x001fea000383ffff */
[----:B------:R-:W-:Y:S05]  /*1430*/  BSYNC.RECONVERGENT B1 ;  /* 0x0000000000017941 */ /* 0x000fea0003800200 */
.L_x_78:
[----:B------:R-:W-:-:S05]  /*1440*/  IMAD.WIDE R20, R10, 0x4, R20 ;  /* 0x000000040a147825 */ /* 0x000fca00078e0214 */
[----:B------:R0:W5:Y:S01]  /*1450*/  LDG.E R19, desc[UR10][R20.64] ;  /* 0x0000000a14137981 */ /* 0x000162000c1e1900 */
[----:B------:R-:W-:Y:S01]  /*1460*/  BSSY.RECONVERGENT B1, `(.L_x_80) ;  /* 0x0000005000017945 */ /* 0x000fe20003800200 */
.L_x_81:
[----:B------:R-:W1:Y:S02]  /*1470*/  LDS R14, [R12+0x4] ;  /* 0x000004000c0e7984 */ /* 0x000e640000000800 */
[----:B-1---5:R-:W-:-:S05]  /*1480*/  FADD R15, R19, R14 ;  /* 0x0000000e130f7221 */ /* 0x022fca0000000000 */
[----:B------:R-:W1:Y:S02]  /*1490*/  ATOMS.CAST.SPIN P0, [R12+0x4], R14, R15 ;  /* 0x0000040e0c00758d */ /* 0x000e64000180000f */
[----:B-1----:R-:W-:Y:S05]  /*14a0*/  @!P0 BRA `(.L_x_81) ;  /* 0xfffffffc00f08947 */ /* 0x002fea000383ffff */
[----:B------:R-:W-:Y:S05]  /*14b0*/  BSYNC.RECONVERGENT B1 ;  /* 0x0000000000017941 */ /* 0x000fea0003800200 */
.L_x_80:
[----:B0-----:R-:W-:-:S05]  /*14c0*/  IMAD.WIDE R20, R10, 0x4, R20 ;  /* 0x000000040a147825 */ /* 0x001fca00078e0214 */
[----:B------:R0:W5:Y:S01]  /*14d0*/  LDG.E R19, desc[UR10][R20.64] ;  /* 0x0000000a14137981 */ /* 0x000162000c1e1900 */
[----:B------:R-:W-:Y:S01]  /*14e0*/  BSSY.RECONVERGENT B1, `(.L_x_82) ;  /* 0x0000005000017945 */ /* 0x000fe20003800200 */
.L_x_83:
[----:B------:R-:W1:Y:S02]  /*14f0*/  LDS R14, [R12+0x8] ;  /* 0x000008000c0e7984 */ /* 0x000e640000000800 */
[----:B-1---5:R-:W-:-:S05]  /*1500*/  FADD R15, R19, R14 ;  /* 0x0000000e130f7221 */ /* 0x022fca0000000000 */
[----:B------:R-:W1:Y:S02]  /*1510*/  ATOMS.CAST.SPIN P0, [R12+0x8], R14, R15 ;  /* 0x0000080e0c00758d */ /* 0x000e64000180000f */
[----:B-1----:R-:W-:Y:S05]  /*1520*/  @!P0 BRA `(.L_x_83) ;  /* 0xfffffffc00f08947 */ /* 0x002fea000383ffff */
[----:B------:R-:W-:Y:S05]  /*1530*/  BSYNC.RECONVERGENT B1 ;  /* 0x0000000000017941 */ /* 0x000fea0003800200 */
.L_x_82:
[----:B0-----:R-:W-:-:S05]  /*1540*/  IMAD.WIDE R20, R10, 0x4, R20 ;  /* 0x000000040a147825 */ /* 0x001fca00078e0214 */
[----:B------:R0:W5:Y:S01]  /*1550*/  LDG.E R19, desc[UR10][R20.64] ;  /* 0x0000000a14137981 */ /* 0x000162000c1e1900 */
[----:B------:R-:W-:Y:S01]  /*1560*/  BSSY.RECONVERGENT B1, `(.L_x_84) ;  /* 0x0000005000017945 */ /* 0x000fe20003800200 */
.L_x_85:
[----:B------:R-:W1:Y:S02]  /*1570*/  LDS R14, [R12+0xc] ;  /* 0x00000c000c0e7984 */ /* 0x000e640000000800 */
[----:B-1---5:R-:W-:-:S05]  /*1580*/  FADD R15, R19, R14 ;  /* 0x0000000e130f7221 */ /* 0x022fca0000000000 */
[----:B------:R-:W1:Y:S02]  /*1590*/  ATOMS.CAST.SPIN P0, [R12+0xc], R14, R15 ;  /* 0x00000c0e0c00758d */ /* 0x000e64000180000f */
[----:B-1----:R-:W-:Y:S05]  /*15a0*/  @!P0 BRA `(.L_x_85) ;  /* 0xfffffffc00f08947 */ /* 0x002fea000383ffff */
[----:B------:R-:W-:Y:S05]  /*15b0*/  BSYNC.RECONVERGENT B1 ;  /* 0x0000000000017941 */ /* 0x000fea0003800200 */
.L_x_84:
[----:B0-----:R-:W-:-:S05]  /*15c0*/  IMAD.WIDE R20, R10, 0x4, R20 ;  /* 0x000000040a147825 */ /* 0x001fca00078e0214 */
[----:B------:R0:W5:Y:S01]  /*15d0*/  LDG.E R19, desc[UR10][R20.64] ;  /* 0x0000000a14137981 */ /* 0x000162000c1e1900 */
[----:B------:R-:W-:Y:S01]  /*15e0*/  BSSY.RECONVERGENT B1, `(.L_x_86) ;  /* 0x0000005000017945 */ /* 0x000fe20003800200 */
.L_x_87:
[----:B------:R-:W1:Y:S02]  /*15f0*/  LDS R14, [R12+0x10] ;  /* 0x000010000c0e7984 */ /* 0x000e640000000800 */
[----:B-1---5:R-:W-:-:S05]  /*1600*/  FADD R15, R19, R14 ;  /* 0x0000000e130f7221 */ /* 0x022fca0000000000 */
[----:B------:R-:W1:Y:S02]  /*1610*/  ATOMS.CAST.SPIN P0, [R12+0x10], R14, R15 ;  /* 0x0000100e0c00758d */ /* 0x000e64000180000f */
[----:B-1----:R-:W-:Y:S05]  /*1620*/  @!P0 BRA `(.L_x_87) ;  /* 0xfffffffc00f08947 */ /* 0x002fea000383ffff */
[----:B------:R-:W-:Y:S05]  /*1630*/  BSYNC.RECONVERGENT B1 ;  /* 0x0000000000017941 */ /* 0x000fea0003800200 */
.L_x_86:
[----:B0-----:R-:W-:-:S05]  /*1640*/  IMAD.WIDE R20, R10, 0x4, R20 ;  /* 0x000000040a147825 */ /* 0x001fca00078e0214 */
[----:B------:R0:W5:Y:S01]  /*1650*/  LDG.E R19, desc[UR10][R20.64] ;  /* 0x0000000a14137981 */ /* 0x000162000c1e1900 */
[----:B------:R-:W-:Y:S01]  /*1660*/  BSSY.RECONVERGENT B1, `(.L_x_88) ;  /* 0x0000005000017945 */ /* 0x000fe20003800200 */
.L_x_89:
[----:B------:R-:W1:Y:S02]  /*1670*/  LDS R14, [R12+0x14] ;  /* 0x000014000c0e7984 */ /* 0x000e640000000800 */
[----:B-1---5:R-:W-:-:S05]  /*1680*/  FADD R15, R19, R14 ;  /* 0x0000000e130f7221 */ /* 0x022fca0000000000 */
[----:B------:R-:W1:Y:S02]  /*1690*/  ATOMS.CAST.SPIN P0, [R12+0x14], R14, R15 ;  /* 0x0000140e0c00758d */ /* 0x000e64000180000f */
[----:B-1----:R-:W-:Y:S05]  /*16a0*/  @!P0 BRA `(.L_x_89) ;  /* 0xfffffffc00f08947 */ /* 0x002fea000383ffff */
[----:B------:R-:W-:Y:S05]  /*16b0*/  BSYNC.RECONVERGENT B1 ;  /* 0x0000000000017941 */ /* 0x000fea0003800200 */
.L_x_88:
[----:B0-----:R-:W-:-:S05]  /*16c0*/  IMAD.WIDE R20, R10, 0x4, R20 ;  /* 0x000000040a147825 */ /* 0x001fca00078e0214 */
[----:B------:R0:W5:Y:S01]  /*16d0*/  LDG.E R19, desc[UR10][R20.64] ;  /* 0x0000000a14137981 */ /* 0x000162000c1e1900 */
[----:B------:R-:W-:Y:S01]  /*16e0*/  BSSY.RECONVERGENT B1, `(.L_x_90) ;  /* 0x0000005000017945 */ /* 0x000fe20003800200 */
.L_x_91:
[----:B------:R-:W1:Y:S02]  /*16f0*/  LDS R14, [R12+0x18] ;  /* 0x000018000c0e7984 */ /* 0x000e640000000800 */
[----:B-1---5:R-:W-:-:S05]  /*1700*/  FADD R15, R19, R14 ;  /* 0x0000000e130f7221 */ /* 0x022fca0000000000 */
[----:B------:R-:W1:Y:S02]  /*1710*/  ATOMS.CAST.SPIN P0, [R12+0x18], R14, R15 ;  /* 0x0000180e0c00758d */ /* 0x000e64000180000f */
[----:B-1----:R-:W-:Y:S05]  /*1720*/  @!P0 BRA `(.L_x_91) ;  /* 0xfffffffc00f08947 */ /* 0x002fea000383ffff */
[----:B------:R-:W-:Y:S05]  /*1730*/  BSYNC.RECONVERGENT B1 ;  /* 0x0000000000017941 */ /* 0x000fea0003800200 */
.L_x_90:
[----:B0-----:R-:W-:-:S06]  /*1740*/  IMAD.WIDE R20, R10, 0x4, R20 ;  /* 0x000000040a147825 */ /* 0x001fcc00078e0214 */
[----:B------:R0:W5:Y:S01]  /*1750*/  LDG.E R21, desc[UR10][R20.64] ;  /* 0x0000000a14157981 */ /* 0x000162000c1e1900 */
[----:B------:R-:W-:Y:S01]  /*1760*/  BSSY.RECONVERGENT B1, `(.L_x_92) ;  /* 0x0000005000017945 */ /* 0x000fe20003800200 */
.L_x_93:
[----:B------:R-:W1:Y:S02]  /*1770*/  LDS R14, [R12+0x1c] ;  /* 0x00001c000c0e7984 */ /* 0x000e640000000800 */
[----:B-1---5:R-:W-:-:S05]  /*1780*/  FADD R15, R21, R14 ;  /* 0x0000000e150f7221 */ /* 0x022fca0000000000 */
[----:B------:R-:W1:Y:S02]  /*1790*/  ATOMS.CAST.SPIN P0, [R12+0x1c], R14, R15 ;  /* 0x00001c0e0c00758d */ /* 0x000e64000180000f */
[----:B-1----:R-:W-:Y:S05]  /*17a0*/  @!P0 BRA `(.L_x_93) ;  /* 0xfffffffc00f08947 */ /* 0x002fea000383ffff */
[----:B------:R-:W-:Y:S05]  /*17b0*/  BSYNC.RECONVERGENT B1 ;  /* 0x0000000000017941 */ /* 0x000fea0003800200 */
.L_x_92:
[----:B------:R-:W-:-:S07]  /*17c0*/  VIADD R11, R11, 0x8 ;  /* 0x000000080b0b7836 */ /* 0x000fce0000000000 */
.L_x_77:
[----:B------:R-:W-:-:S13]  /*17d0*/  ISETP.NE.AND P0, PT, R18, RZ, PT ;  /* 0x000000ff1200720c */ /* 0x000fda0003f05270 */
[----:B------:R-:W-:Y:S05]  /*17e0*/  @!P0 BRA `(.L_x_42) ;  /* 0x0000000400148947 */ /* 0x000fea0003800000 */
[----:B------:R-:W-:Y:S02]  /*17f0*/  ISETP.GE.U32.AND P0, PT, R18, 0x4, PT ;  /* 0x000000041200780c */ /* 0x000fe40003f06070 */
[----:B------:R-:W-:-:S11]  /*1800*/  LOP3.LUT R7, R7, 0x3, RZ, 0xc0, !PT ;  /* 0x0000000307077812 */ /* 0x000fd600078ec0ff */
[----:B------:R-:W-:Y:S05]  /*1810*/  @!P0 BRA `(.L_x_94) ;  /* 0x0000000000a08947 */ /* 0x000fea0003800000 */
[----:B------:R-:W1:Y:S01]  /*1820*/  LDC.64 R14, c[0x0][0x380] ;  /* 0x0000e000ff0e7b82 */ /* 0x000e620000000a00 */
[----:B------:R-:W-:-:S04]  /*1830*/  IMAD R13, R11, R10, R13 ;  /* 0x0000000a0b0d7224 */ /* 0x000fc800078e020d */
[----:B-1----:R-:W-:-:S05]  /*1840*/  IMAD.WIDE R12, R13, 0x4, R14 ;  /* 0x000000040d0c7825 */ /* 0x002fca00078e020e */
[----:B------:R1:W5:Y:S01]  /*1850*/  LDG.E R19, desc[UR10][R12.64] ;  /* 0x0000000a0c137981 */ /* 0x000362000c1e1900 */
[----:B------:R-:W2:Y:S01]  /*1860*/  S2UR UR7, SR_CgaCtaId ;  /* 0x00000000000779c3 */ /* 0x000ea20000008800 */
[----:B------:R-:W-:Y:S01]  /*1870*/  UMOV UR6, 0x400 ;  /* 0x0000040000067882 */ /* 0x000fe20000000000 */
[----:B------:R-:W-:Y:S01]  /*1880*/  IADD3 R18, PT, PT, R9, R11, RZ ;  /* 0x0000000b09127210 */ /* 0x000fe20007ffe0ff */
[----:B------:R-:W-:Y:S01]  /*1890*/  BSSY.RECONVERGENT B1, `(.L_x_95) ;  /* 0x0000007000017945 */ /* 0x000fe20003800200 */
[----:B--2---:R-:W-:-:S06]  /*18a0*/  ULEA UR6, UR7, UR6, 0x18 ;  /* 0x0000000607067291 */ /* 0x004fcc000f8ec0ff */
[----:B-1----:R-:W-:-:S07]  /*18b0*/  LEA R18, R18, UR6, 0x2 ;  /* 0x0000000612127c11 */ /* 0x002fce000f8e10ff */
.L_x_96:
[----:B------:R-:W1:Y:S02]  /*18c0*/  LDS R14, [R18] ;  /* 0x00000000120e7984 */ /* 0x000e640000000800 */
[----:B-1---5:R-:W-:-:S05]  /*18d0*/  FADD R15, R19, R14 ;  /* 0x0000000e130f7221 */ /* 0x022fca0000000000 */
[----:B------:R-:W1:Y:S02]  /*18e0*/  ATOMS.CAST.SPIN P0, [R18], R14, R15 ;  /* 0x0000000e1200758d */ /* 0x000e64000180000f */
[----:B-1----:R-:W-:Y:S05]  /*18f0*/  @!P0 BRA `(.L_x_96) ;  /* 0xfffffffc00f08947 */ /* 0x002fea000383ffff */
[----:B------:R-:W-:Y:S05]  /*1900*/  BSYNC.RECONVERGENT B1 ;  /* 0x0000000000017941 */ /* 0x000fea0003800200 */
.L_x_95:
[----:B------:R-:W-:-:S05]  /*1910*/  IMAD.WIDE R12, R10, 0x4, R12 ;  /* 0x000000040a0c7825 */ /* 0x000fca00078e020c */
[----:B------:R1:W5:Y:S01]  /*1920*/  LDG.E R19, desc[UR10][R12.64] ;  /* 0x0000000a0c137981 */ /* 0x000362000c1e1900 */
[----:B------:R-:W-:Y:S01]  /*1930*/  BSSY.RECONVERGENT B1, `(.L_x_97) ;  /* 0x0000005000017945 */ /* 0x000fe20003800200 */
.L_x_98:
[----:B------:R-:W2:Y:S02]  /*1940*/  LDS R14, [R18+0x4] ;  /* 0x00000400120e7984 */ /* 0x000ea40000000800 */
[----:B--2--5:R-:W-:-:S05]  /*1950*/  FADD R15, R19, R14 ;  /* 0x0000000e130f7221 */ /* 0x024fca0000000000 */
[----:B------:R-:W2:Y:S02]  /*1960*/  ATOMS.CAST.SPIN P0, [R18+0x4], R14, R15 ;  /* 0x0000040e1200758d */ /* 0x000ea4000180000f */
[----:B--2---:R-:W-:Y:S05]  /*1970*/  @!P0 BRA `(.L_x_98) ;  /* 0xfffffffc00f08947 */ /* 0x004fea000383ffff */
[----:B------:R-:W-:Y:S05]  /*1980*/  BSYNC.RECONVERGENT B1 ;  /* 0x0000000000017941 */ /* 0x000fea0003800200 */
.L_x_97:
[----:B-1----:R-:W-:-:S05]  /*1990*/  IMAD.WIDE R12, R10, 0x4, R12 ;  /* 0x000000040a0c7825 */ /* 0x002fca00078e020c */
[----:B------:R1:W5:Y:S01]  /*19a0*/  LDG.E R19, desc[UR10][R12.64] ;  /* 0x0000000a0c137981 */ /* 0x000362000c1e1900 */
[----:B------:R-:W-:Y:S01]  /*19b0*/  BSSY.RECONVERGENT B1, `(.L_x_99) ;  /* 0x0000005000017945 */ /* 0x000fe20003800200 */
.L_x_100:
[----:B------:R-:W2:Y:S02]  /*19c0*/  LDS R14, [R18+0x8] ;  /* 0x00000800120e7984 */ /* 0x000ea40000000800 */
[----:B--2--5:R-:W-:-:S05]  /*19d0*/  FADD R15, R19, R14 ;  /* 0x0000000e130f7221 */ /* 0x024fca0000000000 */
[----:B------:R-:W2:Y:S02]  /*19e0*/  ATOMS.CAST.SPIN P0, [R18+0x8], R14, R15 ;  /* 0x0000080e1200758d */ /* 0x000ea4000180000f */
[----:B--2---:R-:W-:Y:S05]  /*19f0*/  @!P0 BRA `(.L_x_100) ;  /* 0xfffffffc00f08947 */ /* 0x004fea000383ffff */
[----:B------:R-:W-:Y:S05]  /*1a00*/  BSYNC.RECONVERGENT B1 ;  /* 0x0000000000017941 */ /* 0x000fea0003800200 */
.L_x_99:
[----:B-1----:R-:W-:-:S05]  /*1a10*/  IMAD.WIDE R12, R10, 0x4, R12 ;  /* 0x000000040a0c7825 */ /* 0x002fca00078e020c */
[----:B------:R1:W5:Y:S01]  /*1a20*/  LDG.E R15, desc[UR10][R12.64] ;  /* 0x0000000a0c0f7981 */ /* 0x000362000c1e1900 */
[----:B------:R-:W-:Y:S01]  /*1a30*/  BSSY.RECONVERGENT B1, `(.L_x_101) ;  /* 0x0000005000017945 */ /* 0x000fe20003800200 */
.L_x_102:
[----:B-1----:R-:W1:Y:S02]  /*1a40*/  LDS R12, [R18+0xc] ;  /* 0x00000c00120c7984 */ /* 0x002e640000000800 */
[----:B-1---5:R-:W-:-:S05]  /*1a50*/  FADD R13, R15, R12 ;  /* 0x0000000c0f0d7221 */ /* 0x022fca0000000000 */
[----:B------:R-:W1:Y:S02]  /*1a60*/  ATOMS.CAST.SPIN P0, [R18+0xc], R12, R13 ;  /* 0x00000c0c1200758d */ /* 0x000e64000180000d */
[----:B-1----:R-:W-:Y:S05]  /*1a70*/  @!P0 BRA `(.L_x_102) ;  /* 0xfffffffc00f08947 */ /* 0x002fea000383ffff */
[----:B------:R-:W-:Y:S05]  /*1a80*/  BSYNC.RECONVERGENT B1 ;  /* 0x0000000000017941 */ /* 0x000fea0003800200 */
.L_x_101:
[----:B------:R-:W-:-:S07]  /*1a90*/  VIADD R11, R11, 0x4 ;  /* 0x000000040b0b7836 */ /* 0x000fce0000000000 */
.L_x_94:
[----:B------:R-:W-:-:S13]  /*1aa0*/  ISETP.NE.AND P0, PT, R7, RZ, PT ;  /* 0x000000ff0700720c */ /* 0x000fda0003f05270 */
[----:B------:R-:W-:Y:S05]  /*1ab0*/  @!P0 BRA `(.L_x_42) ;  /* 0x0000000000608947 */ /* 0x000fea0003800000 */
[----:B------:R-:W1:Y:S01]  /*1ac0*/  S2UR UR7, SR_CgaCtaId ;  /* 0x00000000000779c3 */ /* 0x000e620000008800 */
[----:B------:R-:W-:Y:S01]  /*1ad0*/  UMOV UR6, 0x400 ;  /* 0x0000040000067882 */ /* 0x000fe20000000000 */
[----:B------:R-:W-:Y:S01]  /*1ae0*/  IMAD R10, R11, R10, R16 ;  /* 0x0000000a0b0a7224 */ /* 0x000fe200078e0210 */
[----:B------:R-:W-:Y:S01]  /*1af0*/  IADD3 R11, PT, PT, R9, R11, RZ ;  /* 0x0000000b090b7210 */ /* 0x000fe20007ffe0ff */
[----:B------:R-:W-:Y:S02]  /*1b00*/  IMAD R13, R3, UR4, R0 ;  /* 0x00000004030d7c24 */ /* 0x000fe4000f8e0200 */
[----:B------:R-:W-:Y:S02]  /*1b10*/  IMAD.MOV R9, RZ, RZ, -R7 ;  /* 0x000000ffff097224 */ /* 0x000fe400078e0a07 */
[----:B------:R-:W-:Y:S01]  /*1b20*/  IMAD R13, R13, UR8, R10 ;  /* 0x000000080d0d7c24 */ /* 0x000fe2000f8e020a */
[----:B-1----:R-:W-:-:S06]  /*1b30*/  ULEA UR6, UR7, UR6, 0x18 ;  /* 0x0000000607067291 */ /* 0x002fcc000f8ec0ff */
[----:B------:R-:W-:-:S07]  /*1b40*/  LEA R7, R11, UR6, 0x2 ;  /* 0x000000060b077c11 */ /* 0x000fce000f8e10ff */
.L_x_105:
[----:B------:R-:W1:Y:S02]  /*1b50*/  LDC.64 R10, c[0x0][0x380] ;  /* 0x0000e000ff0a7b82 */ /* 0x000e640000000a00 */
[----:B-1----:R-:W-:-:S05]  /*1b60*/  IMAD.WIDE R10, R13, 0x4, R10 ;  /* 0x000000040d0a7825 */ /* 0x002fca00078e020a */
[----:B------:R1:W5:Y:S01]  /*1b70*/  LDG.E R15, desc[UR10][R10.64] ;  /* 0x0000000a0a0f7981 */ /* 0x000362000c1e1900 */
[----:B------:R-:W-:Y:S01]  /*1b80*/  BSSY.RECONVERGENT B1, `(.L_x_103) ;  /* 0x0000005000017945 */ /* 0x000fe20003800200 */
.L_x_104:
[----:B-1----:R-:W1:Y:S02]  /*1b90*/  LDS R10, [R7] ;  /* 0x00000000070a7984 */ /* 0x002e640000000800 */
[----:B-1---5:R-:W-:-:S05]  /*1ba0*/  FADD R11, R15, R10 ;  /* 0x0000000a0f0b7221 */ /* 0x022fca0000000000 */
[----:B------:R-:W1:Y:S02]  /*1bb0*/  ATOMS.CAST.SPIN P0, [R7], R10, R11 ;  /* 0x0000000a0700758d */ /* 0x000e64000180000b */
[----:B-1----:R-:W-:Y:S05]  /*1bc0*/  @!P0 BRA `(.L_x_104) ;  /* 0xfffffffc00f08947 */ /* 0x002fea000383ffff */
[----:B------:R-:W-:Y:S05]  /*1bd0*/  BSYNC.RECONVERGENT B1 ;  /* 0x0000000000017941 */ /* 0x000fea0003800200 */
.L_x_103:
[----:B------:R-:W1:Y:S01]  /*1be0*/  LDCU UR6, c[0x3][0x4] ;  /* 0x00c00080ff0677ac */ /* 0x000e620008000800 */
[----:B------:R-:W-:Y:S02]  /*1bf0*/  IADD3 R9, PT, PT, R9, 0x1, RZ ;  /* 0x0000000109097810 */ /* 0x000fe40007ffe0ff */
[----:B------:R-:W-:Y:S02]  /*1c00*/  IADD3 R7, PT, PT, R7, 0x4, RZ ;  /* 0x0000000407077810 */ /* 0x000fe40007ffe0ff */
[----:B------:R-:W-:Y:S01]  /*1c10*/  ISETP.NE.AND P0, PT, R9, RZ, PT ;  /* 0x000000ff0900720c */ /* 0x000fe20003f05270 */
[----:B-1----:R-:W-:-:S12]  /*1c20*/  VIADD R13, R13, UR6 ;  /* 0x000000060d0d7c36 */ /* 0x002fd80008000000 */
[----:B------:R-:W-:Y:S05]  /*1c30*/  @P0 BRA `(.L_x_105) ;  /* 0xfffffffc00c40947 */ /* 0x000fea000383ffff */
.L_x_42:
[----:B------:R-:W-:Y:S05]  /*1c40*/  BSYNC.RECONVERGENT B0 ;  /* 0x0000000000007941 */ /* 0x000fea0003800200 */
.L_x_41:
[----:B------:R-:W1:Y:S01]  /*1c50*/  LDCU UR9, c[0x3][URZ] ;  /* 0x00c00000ff0977ac */ /* 0x000e620008000800 */
[----:B------:R-:W-:Y:S01]  /*1c60*/  BSSY.RECONVERGENT B0, `(.L_x_106) ;  /* 0x0000054000007945 */ /* 0x000fe20003800200 */
[----:B------:R-:W-:Y:S01]  /*1c70*/  BAR.SYNC.DEFER_BLOCKING 0x0 ;  /* 0x0000000000007b1d */ /* 0x000fe20000010000 */
[----:B-1----:R-:W-:-:S13]  /*1c80*/  ISETP.GE.AND P0, PT, R5, UR9, PT ;  /* 0x0000000905007c0c */ /* 0x002fda000bf06270 */
[----:B------:R-:W-:Y:S05]  /*1c90*/  @P0 BRA `(.L_x_107) ;  /* 0x0000000400400947 */ /* 0x000fea0003800000 */
[----:B------:R-:W1:Y:S01]  /*1ca0*/  I2F.U32.RP R13, R4 ;  /* 0x00000004000d7306 */ /* 0x000e620000209000 */
[C---:B------:R-:W-:Y:S01]  /*1cb0*/  IMAD.IADD R7, R4.reuse, 0x1, R5 ;  /* 0x0000000104077824 */ /* 0x040fe200078e0205 */
[----:B------:R-:W-:Y:S01]  /*1cc0*/  IADD3 R15, PT, PT, RZ, -R4, RZ ;  /* 0x80000004ff0f7210 */ /* 0x000fe20007ffe0ff */
[----:B------:R-:W-:Y:S01]  /*1cd0*/  BSSY.RECONVERGENT B1, `(.L_x_108) ;  /* 0x0000035000017945 */ /* 0x000fe20003800200 */
[----:B------:R-:W-:Y:S02]  /*1ce0*/  ISETP.NE.U32.AND P2, PT, R4, RZ, PT ;  /* 0x000000ff0400720c */ /* 0x000fe40003f45070 */
[C---:B------:R-:W-:Y:S02]  /*1cf0*/  ISETP.GE.U32.AND P0, PT, R7.reuse, UR9, PT ;  /* 0x0000000907007c0c */ /* 0x040fe4000bf06070 */
[----:B------:R-:W-:Y:S02]  /*1d00*/  VIMNMX.U32 R12, PT, PT, R7, UR9, !PT ;  /* 0x00000009070c7c48 */ /* 0x000fe4000ffe0000 */
[----:B0-----:R-:W-:-:S04]  /*1d10*/  SEL R9, RZ, 0x1, P0 ;  /* 0x00000001ff097807 */ /* 0x001fc80000000000 */
[----:B------:R-:W-:Y:S01]  /*1d20*/  IADD3 R7, PT, PT, R12, -R7, -R9 ;  /* 0x800000070c077210 */ /* 0x000fe20007ffe809 */
[----:B-1----:R-:W0:Y:S02]  /*1d30*/  MUFU.RCP R13, R13 ;  /* 0x0000000d000d7308 */ /* 0x002e240000001000 */
[----:B0-----:R-:W-:-:S06]  /*1d40*/  IADD3 R10, PT, PT, R13, 0xffffffe, RZ ;  /* 0x0ffffffe0d0a7810 */ /* 0x001fcc0007ffe0ff */
[----:B------:R0:W1:Y:S02]  /*1d50*/  F2I.FTZ.U32.TRUNC.NTZ R11, R10 ;  /* 0x0000000a000b7305 */ /* 0x000064000021f000 */
[----:B0-----:R-:W-:Y:S02]  /*1d60*/  HFMA2 R10, -RZ, RZ, 0, 0 ;  /* 0x00000000ff0a7431 */ /* 0x001fe400000001ff */
[----:B-1----:R-:W-:-:S04]  /*1d70*/  IMAD R15, R15, R11, RZ ;  /* 0x0000000b0f0f7224 */ /* 0x002fc800078e02ff */
[----:B------:R-:W-:-:S06]  /*1d80*/  IMAD.HI.U32 R14, R11, R15, R10 ;  /* 0x0000000f0b0e7227 */ /* 0x000fcc00078e000a */
[----:B------:R-:W-:-:S05]  /*1d90*/  IMAD.HI.U32 R14, R14, R7, RZ ;  /* 0x000000070e0e7227 */ /* 0x000fca00078e00ff */
[----:B------:R-:W-:-:S05]  /*1da0*/  IADD3 R10, PT, PT, -R14, RZ, RZ ;  /* 0x000000ff0e0a7210 */ /* 0x000fca0007ffe1ff */
[----:B------:R-:W-:Y:S02]  /*1db0*/  IMAD R7, R4, R10, R7 ;  /* 0x0000000a04077224 */ /* 0x000fe400078e0207 */
[----:B------:R-:W0:Y:S03]  /*1dc0*/  LDC.64 R10, c[0x0][0x398] ;  /* 0x0000e600ff0a7b82 */ /* 0x000e260000000a00 */
[----:B------:R-:W-:-:S13]  /*1dd0*/  ISETP.GE.U32.AND P0, PT, R7, R4, PT ;  /* 0x000000040700720c */ /* 0x000fda0003f06070 */
[----:B------:R-:W-:Y:S01]  /*1de0*/  @P0 IMAD.IADD R7, R7, 0x1, -R4 ;  /* 0x0000000107070824 */ /* 0x000fe200078e0a04 */
[----:B------:R-:W-:-:S04]  /*1df0*/  @P0 IADD3 R14, PT, PT, R14, 0x1, RZ ;  /* 0x000000010e0e0810 */ /* 0x000fc80007ffe0ff */
        /* <DEDUP_REMOVED lines=8> */
[----:B0-----:R-:W-:Y:S05]  /*1e80*/  @!P1 BRA `(.L_x_109) ;  /* 0x0000000000649947 */ /* 0x001fea0003800000 */
[----:B------:R-:W0:Y:S01]  /*1e90*/  S2UR UR5, SR_CgaCtaId ;  /* 0x00000000000579c3 */ /* 0x000e220000008800 */
[----:B------:R-:W1:Y:S01]  /*1ea0*/  LDCU.64 UR6, c[0x0][0x398] ;  /* 0x00007300ff0677ac */ /* 0x000e620008000a00 */
[----:B------:R-:W-:Y:S01]  /*1eb0*/  IADD3 R7, PT, PT, R7, 0x1, RZ ;  /* 0x0000000107077810 */ /* 0x000fe20007ffe0ff */
[----:B------:R-:W-:Y:S01]  /*1ec0*/  IMAD.MOV.U32 R17, RZ, RZ, RZ ;  /* 0x000000ffff117224 */ /* 0x000fe200078e00ff */
[----:B------:R-:W-:Y:S01]  /*1ed0*/  LEA R15, R5, R6, 0x2 ;  /* 0x00000006050f7211 */ /* 0x000fe200078e10ff */
[----:B------:R-:W-:Y:S01]  /*1ee0*/  UMOV UR4, 0x400 ;  /* 0x0000040000047882 */ /* 0x000fe20000000000 */
[----:B------:R-:W-:Y:S01]  /*1ef0*/  LOP3.LUT R7, R7, 0x3, RZ, 0xc0, !PT ;  /* 0x0000000307077812 */ /* 0x000fe200078ec0ff */
[----:B------:R-:W-:-:S04]  /*1f00*/  IMAD.WIDE.U32 R12, R0, UR8, R16 ;  /* 0x00000008000c7c25 */ /* 0x000fc8000f8e0010 */
[----:B------:R-:W-:Y:S02]  /*1f10*/  IMAD R9, R7, R3, R0 ;  /* 0x0000000307097224 */ /* 0x000fe400078e0200 */
[----:B------:R-:W-:Y:S02]  /*1f20*/  IMAD.MOV R14, RZ, RZ, -R7 ;  /* 0x000000ffff0e7224 */ /* 0x000fe400078e0a07 */
[----:B------:R-:W-:Y:S01]  /*1f30*/  IMAD R9, R9, UR8, R16 ;  /* 0x0000000809097c24 */ /* 0x000fe2000f8e0210 */
[----:B-1----:R-:W-:-:S04]  /*1f40*/  LEA R6, P1, R12, UR6, 0x2 ;  /* 0x000000060c067c11 */ /* 0x002fc8000f8210ff */
[----:B------:R-:W-:Y:S01]  /*1f50*/  LEA.HI.X R21, R12, UR7, R13, 0x2, P1 ;  /* 0x000000070c157c11 */ /* 0x000fe200088f140d */
[----:B0-----:R-:W-:-:S06]  /*1f60*/  ULEA UR4, UR5, UR4, 0x18 ;  /* 0x0000000405047291 */ /* 0x001fcc000f8ec0ff */
[----:B------:R-:W-:-:S07]  /*1f70*/  IADD3 R15, PT, PT, R15, UR4, RZ ;  /* 0x000000040f0f7c10 */ /* 0x000fce000fffe0ff */
.L_x_110:
[----:B0-----:R0:W1:Y:S01]  /*1f80*/  LDS R19, [R15] ;  /* 0x000000000f137984 */ /* 0x0010620000000800 */
[----:B------:R-:W-:Y:S01]  /*1f90*/  VIADD R14, R14, 0x1 ;  /* 0x000000010e0e7836 */ /* 0x000fe20000000000 */
[----:B------:R-:W-:Y:S02]  /*1fa0*/  MOV R12, R6 ;  /* 0x00000006000c7202 */ /* 0x000fe40000000f00 */
[----:B------:R-:W-:Y:S02]  /*1fb0*/  MOV R13, R21 ;  /* 0x00000015000d7202 */ /* 0x000fe40000000f00 */
[----:B------:R-:W-:Y:S01]  /*1fc0*/  ISETP.NE.AND P1, PT, R14, RZ, PT ;  /* 0x000000ff0e00720c */ /* 0x000fe20003f25270 */
[C---:B------:R-:W-:Y:S01]  /*1fd0*/  IMAD.WIDE.U32 R6, R4.reuse, 0x4, R12 ;  /* 0x0000000404067825 */ /* 0x040fe200078e000c */
[----:B0-----:R-:W-:-:S04]  /*1fe0*/  LEA R15, R4, R15, 0x2 ;  /* 0x0000000f040f7211 */ /* 0x001fc800078e10ff */
[----:B------:R-:W-:Y:S01]  /*1ff0*/  MOV R21, R7 ;  /* 0x0000000700157202 */ /* 0x000fe20000000f00 */
[----:B-1----:R0:W-:Y:S06]  /*2000*/  REDG.E.ADD.STRONG.GPU desc[UR10][R12.64], R19 ;  /* 0x000000130c00798e */ /* 0x0021ec000c12e10a */
[----:B------:R-:W-:Y:S05]  /*2010*/  @P1 BRA `(.L_x_110) ;  /* 0xfffffffc00d81947 */ /* 0x000fea000383ffff */
.L_x_109:
[----:B------:R-:W-:Y:S05]  /*2020*/  BSYNC.RECONVERGENT B1 ;  /* 0x0000000000017941 */ /* 0x000fea0003800200 */
.L_x_108:
[----:B------:R-:W-:Y:S05]  /*2030*/  @!P0 BRA `(.L_x_107) ;  /* 0x0000000000588947 */ /* 0x000fea0003800000 */
.L_x_111:
[C---:B----4-:R-:W-:Y:S01]  /*2040*/  IMAD R21, R9.reuse, 0x4, R8 ;  /* 0x0000000409157824 */ /* 0x050fe200078e0208 */
[----:B0-----:R-:W-:Y:S01]  /*2050*/  IADD3 R13, PT, PT, R4, R9, RZ ;  /* 0x00000009040d7210 */ /* 0x001fe20007ffe0ff */
[----:B------:R-:W-:-:S03]  /*2060*/  IMAD.WIDE.U32 R6, R9, 0x4, R10 ;  /* 0x0000000409067825 */ /* 0x000fc600078e000a */
[C---:B------:R-:W-:Y:S02]  /*2070*/  LEA R23, R4.reuse, R21, 0x2 ;  /* 0x0000001504177211 */ /* 0x040fe400078e10ff */
[----:B------:R-:W0:Y:S01]  /*2080*/  LDS R21, [R21] ;  /* 0x0000000015157984 */ /* 0x000e220000000800 */
[C---:B------:R-:W-:Y:S01]  /*2090*/  IADD3 R15, PT, PT, R4.reuse, R13, RZ ;  /* 0x0000000d040f7210 */ /* 0x040fe20007ffe0ff */
[----:B------:R-:W-:Y:S01]  /*20a0*/  IMAD.WIDE.U32 R12, R13, 0x4, R10 ;  /* 0x000000040d0c7825 */ /* 0x000fe200078e000a */
[C---:B------:R-:W-:Y:S02]  /*20b0*/  LEA R25, R4.reuse, R23, 0x2 ;  /* 0x0000001704197211 */ /* 0x040fe400078e10ff */
[----:B------:R-:W1:Y:S01]  /*20c0*/  LDS R23, [R23] ;  /* 0x0000000017177984 */ /* 0x000e620000000800 */
[C---:B------:R-:W-:Y:S02]  /*20d0*/  IMAD.IADD R27, R4.reuse, 0x1, R15 ;  /* 0x00000001041b7824 */ /* 0x040fe400078e020f */
[----:B------:R-:W-:-:S02]  /*20e0*/  IMAD R20, R4, 0x4, R25 ;  /* 0x0000000404147824 */ /* 0x000fc400078e0219 */
[----:B------:R-:W2:Y:S01]  /*20f0*/  LDS R25, [R25] ;  /* 0x0000000019197984 */ /* 0x000ea20000000800 */
[----:B------:R-:W-:Y:S01]  /*2100*/  IADD3 R9, PT, PT, R4, R27, RZ ;  /* 0x0000001b04097210 */ /* 0x000fe20007ffe0ff */
[--C-:B------:R-:W-:Y:S02]  /*2110*/  IMAD.WIDE.U32 R14, R15, 0x4, R10.reuse ;  /* 0x000000040f0e7825 */ /* 0x100fe400078e000a */
[----:B------:R-:W3:Y:S01]  /*2120*/  LDS R29, [R20] ;  /* 0x00000000141d7984 */ /* 0x000ee20000000800 */
[----:B------:R-:W-:Y:S01]  /*2130*/  ISETP.GE.AND P0, PT, R9, UR9, PT ;  /* 0x0000000909007c0c */ /* 0x000fe2000bf06270 */
[----:B------:R-:W-:Y:S02]  /*2140*/  IMAD.WIDE.U32 R18, R27, 0x4, R10 ;  /* 0x000000041b127825 */ /* 0x000fe400078e000a */
[----:B0-----:R4:W-:Y:S04]  /*2150*/  REDG.E.ADD.STRONG.GPU desc[UR10][R6.64], R21 ;  /* 0x000000150600798e */ /* 0x0019e8000c12e10a */
[----:B-1----:R4:W-:Y:S04]  /*2160*/  REDG.E.ADD.STRONG.GPU desc[UR10][R12.64], R23 ;  /* 0x000000170c00798e */ /* 0x0029e8000c12e10a */
[----:B--2---:R4:W-:Y:S04]  /*2170*/  REDG.E.ADD.STRONG.GPU desc[UR10][R14.64], R25 ;  /* 0x000000190e00798e */ /* 0x0049e8000c12e10a */
[----:B---3--:R4:W-:Y:S01]  /*2180*/  REDG.E.ADD.STRONG.GPU desc[UR10][R18.64], R29 ;  /* 0x0000001d1200798e */ /* 0x0089e2000c12e10a */
[----:B------:R-:W-:Y:S05]  /*2190*/  @!P0 BRA `(.L_x_111) ;  /* 0xfffffffc00a88947 */ /* 0x000fea000383ffff */
.L_x_107:
[----:B------:R-:W-:Y:S05]  /*21a0*/  BSYNC.RECONVERGENT B0 ;  /* 0x0000000000007941 */ /* 0x000fea0003800200 */
.L_x_106:
[----:B------:R-:W-:-:S13]  /*21b0*/  ISETP.GE.AND P0, PT, R5, R2, PT ;  /* 0x000000020500720c */ /* 0x000fda0003f06270 */
[----:B------:R-:W-:Y:S05]  /*21c0*/  @P0 EXIT ;  /* 0x000000000000094d */ /* 0x000fea0003800000 */
[----:B------:R-:W1:Y:S01]  /*21d0*/  I2F.U32.RP R11, R4 ;  /* 0x00000004000b7306 */ /* 0x000e620000209000 */
[C---:B0-----:R-:W-:Y:S01]  /*21e0*/  IADD3 R9, PT, PT, R4.reuse, R5, RZ ;  /* 0x0000000504097210 */ /* 0x041fe20007ffe0ff */
[----:B----4-:R-:W-:Y:S01]  /*21f0*/  IMAD.MOV R13, RZ, RZ, -R4 ;  /* 0x000000ffff0d7224 */ /* 0x010fe200078e0a04 */
[----:B------:R-:W-:Y:S01]  /*2200*/  ISETP.NE.U32.AND P2, PT, R4, RZ, PT ;  /* 0x000000ff0400720c */ /* 0x000fe20003f45070 */
[----:B------:R-:W-:Y:S01]  /*2210*/  BSSY.RECONVERGENT B0, `(.L_x_112) ;  /* 0x0000032000007945 */ /* 0x000fe20003800200 */
[----:B------:R-:W-:Y:S02]  /*2220*/  ISETP.GE.U32.AND P0, PT, R9, R2, PT ;  /* 0x000000020900720c */ /* 0x000fe40003f06070 */
[----:B------:R-:W-:Y:S02]  /*2230*/  VIMNMX.U32 R8, PT, PT, R2, R9, !PT ;  /* 0x0000000902087248 */ /* 0x000fe40007fe0000 */
[----:B------:R-:W-:-:S04]  /*2240*/  SEL R10, RZ, 0x1, P0 ;  /* 0x00000001ff0a7807 */ /* 0x000fc80000000000 */
[----:B------:R-:W-:Y:S01]  /*2250*/  IADD3 R9, PT, PT, R8, -R9, -R10 ;  /* 0x8000000908097210 */ /* 0x000fe20007ffe80a */
[----:B-1----:R-:W0:Y:S02]  /*2260*/  MUFU.RCP R11, R11 ;  /* 0x0000000b000b7308 */ /* 0x002e240000001000 */
[----:B0-----:R-:W-:-:S06]  /*2270*/  IADD3 R6, PT, PT, R11, 0xffffffe, RZ ;  /* 0x0ffffffe0b067810 */ /* 0x001fcc0007ffe0ff */
        /* <DEDUP_REMOVED lines=8> */
[----:B------:R-:W-:Y:S02]  /*2300*/  @P0 IADD3 R9, PT, PT, -R4, R9, RZ ;  /* 0x0000000904090210 */ /* 0x000fe40007ffe1ff */
[----:B------:R-:W-:Y:S02]  /*2310*/  @P0 IADD3 R7, PT, PT, R7, 0x1, RZ ;  /* 0x0000000107070810 */ /* 0x000fe40007ffe0ff */
[----:B------:R-:W-:-:S13]  /*2320*/  ISETP.GE.U32.AND P1, PT, R9, R4, PT ;  /* 0x000000040900720c */ /* 0x000fda0003f26070 */
[----:B------:R-:W-:Y:S01]  /*2330*/  @P1 VIADD R7, R7, 0x1 ;  /* 0x0000000107071836 */ /* 0x000fe20000000000 */
[----:B------:R-:W-:-:S04]  /*2340*/  @!P2 LOP3.LUT R7, RZ, R4, RZ, 0x33, !PT ;  /* 0x00000004ff07a212 */ /* 0x000fc800078e33ff */
[----:B------:R-:W-:-:S04]  /*2350*/  IADD3 R7, PT, PT, R10, R7, RZ ;  /* 0x000000070a077210 */ /* 0x000fc80007ffe0ff */
[C---:B------:R-:W-:Y:S02]  /*2360*/  LOP3.LUT R6, R7.reuse, 0x3, RZ, 0xc0, !PT ;  /* 0x0000000307067812 */ /* 0x040fe400078ec0ff */
[----:B------:R-:W-:Y:S02]  /*2370*/  ISETP.GE.U32.AND P0, PT, R7, 0x3, PT ;  /* 0x000000030700780c */ /* 0x000fe40003f06070 */
[----:B------:R-:W-:-:S13]  /*2380*/  ISETP.NE.AND P1, PT, R6, 0x3, PT ;  /* 0x000000030600780c */ /* 0x000fda0003f25270 */
[----:B------:R-:W-:Y:S05]  /*2390*/  @!P1 BRA `(.L_x_113) ;  /* 0x0000000000649947 */ /* 0x000fea0003800000 */
[----:B------:R-:W0:Y:S01]  /*23a0*/  S2UR UR5, SR_CgaCtaId ;  /* 0x00000000000579c3 */ /* 0x000e220000008800 */
[----:B------:R-:W1:Y:S01]  /*23b0*/  LDCU.64 UR6, c[0x0][0x390] ;  /* 0x00007200ff0677ac */ /* 0x000e620008000a00 */
[----:B------:R-:W-:Y:S01]  /*23c0*/  IADD3 R8, PT, PT, R7, 0x1, RZ ;  /* 0x0000000107087810 */ /* 0x000fe20007ffe0ff */
[----:B------:R-:W-:Y:S01]  /*23d0*/  IMAD.MOV.U32 R6, RZ, RZ, R16 ;  /* 0x000000ffff067224 */ /* 0x000fe200078e0010 */
[----:B------:R-:W-:Y:S01]  /*23e0*/  MOV R7, RZ ;  /* 0x000000ff00077202 */ /* 0x000fe20000000f00 */
[----:B------:R-:W-:Y:S01]  /*23f0*/  UMOV UR4, 0x400 ;  /* 0x0000040000047882 */ /* 0x000fe20000000000 */
[----:B------:R-:W-:Y:S01]  /*2400*/  LOP3.LUT R8, R8, 0x3, RZ, 0xc0, !PT ;  /* 0x0000000308087812 */ /* 0x000fe200078ec0ff */
[----:B------:R-:W-:-:S04]  /*2410*/  IMAD.WIDE.U32 R6, R0, UR8, R6 ;  /* 0x0000000800067c25 */ /* 0x000fc8000f8e0006 */
[C---:B------:R-:W-:Y:S01]  /*2420*/  IMAD R3, R8.reuse, R3, R0 ;  /* 0x0000000308037224 */ /* 0x040fe200078e0200 */
[----:B------:R-:W-:Y:S02]  /*2430*/  IADD3 R0, PT, PT, -R8, RZ, RZ ;  /* 0x000000ff08007210 */ /* 0x000fe40007ffe1ff */
[----:B-1----:R-:W-:-:S04]  /*2440*/  LEA R10, P1, R6, UR6, 0x2 ;  /* 0x00000006060a7c11 */ /* 0x002fc8000f8210ff */
[----:B------:R-:W-:Y:S01]  /*2450*/  LEA.HI.X R7, R6, UR7, R7, 0x2, P1 ;  /* 0x0000000706077c11 */ /* 0x000fe200088f1407 */
[----:B0-----:R-:W-:-:S06]  /*2460*/  ULEA UR4, UR5, UR4, 0x18 ;  /* 0x0000000405047291 */ /* 0x001fcc000f8ec0ff */
[----:B------:R-:W-:Y:S01]  /*2470*/  LEA R11, R5, UR4, 0x2 ;  /* 0x00000004050b7c11 */ /* 0x000fe2000f8e10ff */
[----:B------:R-:W-:-:S07]  /*2480*/  IMAD R5, R3, UR8, R16 ;  /* 0x0000000803057c24 */ /* 0x000fce000f8e0210 */
.L_x_114:
[----:B0-----:R0:W1:Y:S01]  /*2490*/  LDS R3, [R11] ;  /* 0x000000000b037984 */ /* 0x0010620000000800 */
[----:B------:R-:W-:Y:S01]  /*24a0*/  IADD3 R0, PT, PT, R0, 0x1, RZ ;  /* 0x0000000100007810 */ /* 0x000fe20007ffe0ff */
[----:B------:R-:W-:Y:S01]  /*24b0*/  IMAD.MOV.U32 R8, RZ, RZ, R10 ;  /* 0x000000ffff087224 */ /* 0x000fe200078e000a */
[----:B------:R-:W-:Y:S02]  /*24c0*/  MOV R9, R7 ;  /* 0x0000000700097202 */ /* 0x000fe40000000f00 */
[----:B------:R-:W-:Y:S01]  /*24d0*/  ISETP.NE.AND P1, PT, R0, RZ, PT ;  /* 0x000000ff0000720c */ /* 0x000fe20003f25270 */
[C---:B------:R-:W-:Y:S01]  /*24e0*/  IMAD.WIDE.U32 R6, R4.reuse, 0x4, R8 ;  /* 0x0000000404067825 */ /* 0x040fe200078e0008 */
[----:B0-----:R-:W-:-:S03]  /*24f0*/  LEA R11, R4, R11, 0x2 ;  /* 0x0000000b040b7211 */ /* 0x001fc600078e10ff */
[----:B------:R-:W-:Y:S01]  /*2500*/  IMAD.MOV.U32 R10, RZ, RZ, R6 ;  /* 0x000000ffff0a7224 */ /* 0x000fe200078e0006 */
[----:B-1----:R0:W-:Y:S07]  /*2510*/  REDG.E.ADD.F32.FTZ.RN.STRONG.GPU desc[UR10][R8.64], R3 ;  /* 0x00000003080079a6 */ /* 0x0021ee000c12f30a */
[----:B------:R-:W-:Y:S05]  /*2520*/  @P1 BRA `(.L_x_114) ;  /* 0xfffffffc00d81947 */ /* 0x000fea000383ffff */
.L_x_113:
[----:B------:R-:W-:Y:S05]  /*2530*/  BSYNC.RECONVERGENT B0 ;  /* 0x0000000000007941 */ /* 0x000fea0003800200 */
.L_x_112:
[----:B------:R-:W-:Y:S05]  /*2540*/  @!P0 EXIT ;  /* 0x000000000000894d */ /* 0x000fea0003800000 */
[----:B------:R-:W1:Y:S01]  /*2550*/  S2UR UR5, SR_CgaCtaId ;  /* 0x00000000000579c3 */ /* 0x000e620000008800 */
[----:B------:R-:W-:-:S07]  /*2560*/  UMOV UR4, 0x400 ;  /* 0x0000040000047882 */ /* 0x000fce0000000000 */
[----:B------:R-:W2:Y:S01]  /*2570*/  LDC.64 R6, c[0x0][0x390] ;  /* 0x0000e400ff067b82 */ /* 0x000ea20000000a00 */
[----:B-1----:R-:W-:-:S12]  /*2580*/  ULEA UR4, UR5, UR4, 0x18 ;  /* 0x0000000405047291 */ /* 0x002fd8000f8ec0ff */
.L_x_115:
[C---:B0---4-:R-:W-:Y:S01]  /*2590*/  LEA R3, R5.reuse, UR4, 0x2 ;  /* 0x0000000405037c11 */ /* 0x051fe2000f8e10ff */
[----:B--2---:R-:W-:Y:S01]  /*25a0*/  IMAD.WIDE.U32 R8, R5, 0x4, R6 ;  /* 0x0000000405087825 */ /* 0x004fe200078e0006 */
[C---:B------:R-:W-:Y:S02]  /*25b0*/  IADD3 R11, PT, PT, R4.reuse, R5, RZ ;  /* 0x00000005040b7210 */ /* 0x040fe40007ffe0ff */
[C---:B------:R-:W-:Y:S02]  /*25c0*/  LEA R17, R4.reuse, R3, 0x2 ;  /* 0x0000000304117211 */ /* 0x040fe400078e10ff */
[----:B------:R-:W0:Y:S01]  /*25d0*/  LDS R3, [R3] ;  /* 0x0000000003037984 */ /* 0x000e220000000800 */
[C---:B------:R-:W-:Y:S02]  /*25e0*/  IMAD.IADD R13, R4.reuse, 0x1, R11 ;  /* 0x00000001040d7824 */ /* 0x040fe400078e020b */
[C---:B------:R-:W-:Y:S02]  /*25f0*/  IMAD R19, R4.reuse, 0x4, R17 ;  /* 0x0000000404137824 */ /* 0x040fe400078e0211 */
[----:B------:R-:W1:Y:S01]  /*2600*/  LDS R17, [R17] ;  /* 0x0000000011117984 */ /* 0x000e620000000800 */
[C---:B------:R-:W-:Y:S01]  /*2610*/  IADD3 R21, PT, PT, R4.reuse, R13, RZ ;  /* 0x0000000d04157210 */ /* 0x040fe20007ffe0ff */
[----:B------:R-:W-:Y:S01]  /*2620*/  IMAD.WIDE.U32 R10, R11, 0x4, R6 ;  /* 0x000000040b0a7825 */ /* 0x000fe200078e0006 */
[----:B------:R-:W-:-:S02]  /*2630*/  LEA R0, R4, R19, 0x2 ;  /* 0x0000001304007211 */ /* 0x000fc400078e10ff */
[----:B------:R-:W2:Y:S01]  /*2640*/  LDS R19, [R19] ;  /* 0x0000000013137984 */ /* 0x000ea20000000800 */
[----:B------:R-:W-:Y:S01]  /*2650*/  IADD3 R5, PT, PT, R4, R21, RZ ;  /* 0x0000001504057210 */ /* 0x000fe20007ffe0ff */
[--C-:B------:R-:W-:Y:S02]  /*2660*/  IMAD.WIDE.U32 R12, R13, 0x4, R6.reuse ;  /* 0x000000040d0c7825 */ /* 0x100fe400078e0006 */
[----:B------:R-:W3:Y:S01]  /*2670*/  LDS R23, [R0] ;  /* 0x0000000000177984 */ /* 0x000ee20000000800 */
[----:B------:R-:W-:Y:S01]  /*2680*/  ISETP.GE.AND P0, PT, R5, R2, PT ;  /* 0x000000020500720c */ /* 0x000fe20003f06270 */
[----:B------:R-:W-:Y:S02]  /*2690*/  IMAD.WIDE.U32 R14, R21, 0x4, R6 ;  /* 0x00000004150e7825 */ /* 0x000fe400078e0006 */
[----:B0-----:R4:W-:Y:S04]  /*26a0*/  REDG.E.ADD.F32.FTZ.RN.STRONG.GPU desc[UR10][R8.64], R3 ;  /* 0x00000003080079a6 */ /* 0x0019e8000c12f30a */
[----:B-1----:R4:W-:Y:S04]  /*26b0*/  REDG.E.ADD.F32.FTZ.RN.STRONG.GPU desc[UR10][R10.64], R17 ;  /* 0x000000110a0079a6 */ /* 0x0029e8000c12f30a */
[----:B--2---:R4:W-:Y:S04]  /*26c0*/  REDG.E.ADD.F32.FTZ.RN.STRONG.GPU desc[UR10][R12.64], R19 ;  /* 0x000000130c0079a6 */ /* 0x0049e8000c12f30a */
[----:B---3--:R4:W-:Y:S01]  /*26d0*/  REDG.E.ADD.F32.FTZ.RN.STRONG.GPU desc[UR10][R14.64], R23 ;  /* 0x000000170e0079a6 */ /* 0x0089e2000c12f30a */
[----:B------:R-:W-:Y:S05]  /*26e0*/  @!P0 BRA `(.L_x_115) ;  /* 0xfffffffc00a88947 */ /* 0x000fea000383ffff */
[----:B------:R-:W-:Y:S05]  /*26f0*/  EXIT ;  /* 0x000000000000794d */ /* 0x000fea0003800000 */
.L_x_116:
        /* <DEDUP_REMOVED lines=16> */
.L_x_141:


//--------------------- .text._Z15assignment_stepPfS_PiS0_ --------------------------
	.section	.text._Z15assignment_stepPfS_PiS0_,"ax",@progbits
	.align	128
        .global         _Z15assignment_stepPfS_PiS0_
        .type           _Z15assignment_stepPfS_PiS0_,@function
        .size           _Z15assignment_stepPfS_PiS0_,(.L_x_142 - _Z15assignment_stepPfS_PiS0_)
        .other          _Z15assignment_stepPfS_PiS0_,@"STO_CUDA_ENTRY STV_DEFAULT"
_Z15assignment_stepPfS_PiS0_:
.text._Z15assignment_stepPfS_PiS0_:
[----:B------:R-:W-:Y:S01]  /*0000*/  LDC R1, c[0x0][0x37c] ;  /* 0x0000df00ff017b82 */ /* 0x000fe20000000800 */
[----:B------:R-:W0:Y:S07]  /*0010*/  S2R R4, SR_TID.Y ;  /* 0x0000000000047919 */ /* 0x000e2e0000002200 */
[----:B------:R-:W1:Y:S01]  /*0020*/  LDC R6, c[0x3][0x8] ;  /* 0x00c00200ff067b82 */ /* 0x000e620000000800 */
[----:B------:R-:W2:Y:S01]  /*0030*/  LDCU UR5, c[0x0][0x370] ;  /* 0x00006e00ff0577ac */ /* 0x000ea20008000800 */
[----:B------:R-:W-:Y:S01]  /*0040*/  BSSY.RECONVERGENT B0, `(.L_x_117) ;  /* 0x0000057000007945 */ /* 0x000fe20003800200 */
[----:B------:R-:W0:Y:S01]  /*0050*/  S2R R5, SR_TID.X ;  /* 0x0000000000057919 */ /* 0x000e220000002100 */
[----:B------:R-:W0:Y:S04]  /*0060*/  LDCU UR10, c[0x0][0x360] ;  /* 0x00006c00ff0a77ac */ /* 0x000e280008000800 */
[----:B------:R-:W-:Y:S01]  /*0070*/  S2UR UR4, SR_CTAID.Y ;  /* 0x00000000000479c3 */ /* 0x000fe20000002600 */
[----:B------:R-:W1:Y:S01]  /*0080*/  LDCU UR7, c[0x3][URZ] ;  /* 0x00c00000ff0777ac */ /* 0x000e620008000800 */
[----:B------:R-:W3:Y:S06]  /*0090*/  LDCU.64 UR8, c[0x0][0x358] ;  /* 0x00006b00ff0877ac */ /* 0x000eec0008000a00 */
[----:B------:R-:W2:Y:S08]  /*00a0*/  S2UR UR6, SR_CTAID.X ;  /* 0x00000000000679c3 */ /* 0x000eb00000002500 */
[----:B------:R-:W4:Y:S01]  /*00b0*/  LDC R3, c[0x0][0x364] ;  /* 0x0000d900ff037b82 */ /* 0x000f220000000800 */
[----:B-1----:R-:W-:-:S02]  /*00c0*/  IMAD R2, R6, UR7, RZ ;  /* 0x0000000706027c24 */ /* 0x002fc4000f8e02ff */
[----:B0-----:R-:W-:-:S05]  /*00d0*/  IMAD R4, R4, UR10, R5 ;  /* 0x0000000a04047c24 */ /* 0x001fca000f8e0205 */
[----:B------:R-:W-:Y:S01]  /*00e0*/  ISETP.GE.AND P0, PT, R4, R2, PT ;  /* 0x000000020400720c */ /* 0x000fe20003f06270 */
[----:B--2---:R-:W-:Y:S01]  /*00f0*/  UIMAD UR4, UR4, UR5, UR6 ;  /* 0x00000005040472a4 */ /* 0x004fe2000f8e0206 */
[----:B----4-:R-:W-:-:S05]  /*0100*/  IMAD R3, R3, UR10, RZ ;  /* 0x0000000a03037c24 */ /* 0x010fca000f8e02ff */
[----:B------:R-:W-:-:S06]  /*0110*/  IMAD R0, R3, UR4, R4 ;  /* 0x0000000403007c24 */ /* 0x000fcc000f8e0204 */
[----:B---3--:R-:W-:Y:S05]  /*0120*/  @P0 BRA `(.L_x_118) ;  /* 0x0000000400200947 */ /* 0x008fea0003800000 */
[----:B------:R-:W0:Y:S01]  /*0130*/  I2F.U32.RP R11, R3 ;  /* 0x00000003000b7306 */ /* 0x000e220000209000 */
[C---:B------:R-:W-:Y:S01]  /*0140*/  IADD3 R5, PT, PT, R3.reuse, R4, RZ ;  /* 0x0000000403057210 */ /* 0x040fe20007ffe0ff */
[----:B------:R-:W-:Y:S01]  /*0150*/  IMAD.MOV R13, RZ, RZ, -R3 ;  /* 0x000000ffff0d7224 */ /* 0x000fe200078e0a03 */
[----:B------:R-:W-:Y:S01]  /*0160*/  ISETP.NE.U32.AND P2, PT, R3, RZ, PT ;  /* 0x000000ff0300720c */ /* 0x000fe20003f45070 */
[----:B------:R-:W-:Y:S01]  /*0170*/  BSSY.RECONVERGENT B1, `(.L_x_119) ;  /* 0x0000028000017945 */ /* 0x000fe20003800200 */
[----:B------:R-:W-:Y:S02]  /*0180*/  ISETP.GE.U32.AND P0, PT, R5, R2, PT ;  /* 0x000000020500720c */ /* 0x000fe40003f06070 */
[----:B------:R-:W-:Y:S02]  /*0190*/  VIMNMX.U32 R10, PT, PT, R2, R5, !PT ;  /* 0x00000005020a7248 */ /* 0x000fe40007fe0000 */
[----:B------:R-:W-:-:S04]  /*01a0*/  SEL R7, RZ, 0x1, P0 ;  /* 0x00000001ff077807 */ /* 0x000fc80000000000 */
[----:B------:R-:W-:Y:S01]  /*01b0*/  IADD3 R10, PT, PT, R10, -R5, -R7 ;  /* 0x800000050a0a7210 */ /* 0x000fe20007ffe807 */
[----:B0-----:R-:W0:Y:S02]  /*01c0*/  MUFU.RCP R11, R11 ;  /* 0x0000000b000b7308 */ /* 0x001e240000001000 */
[----:B0-----:R-:W-:-:S06]  /*01d0*/  VIADD R8, R11, 0xffffffe ;  /* 0x0ffffffe0b087836 */ /* 0x001fcc0000000000 */
[----:B------:R0:W1:Y:S02]  /*01e0*/  F2I.FTZ.U32.TRUNC.NTZ R9, R8 ;  /* 0x0000000800097305 */ /* 0x000064000021f000 */
[----:B0-----:R-:W-:Y:S02]  /*01f0*/  IMAD.MOV.U32 R8, RZ, RZ, RZ ;  /* 0x000000ffff087224 */ /* 0x001fe400078e00ff */
        /* <DEDUP_REMOVED lines=14> */
[----:B------:R-:W-:-:S13]  /*02e0*/  ISETP.NE.AND P0, PT, R7, 0x3, PT ;  /* 0x000000030700780c */ /* 0x000fda0003f05270 */
[----:B------:R-:W-:Y:S05]  /*02f0*/  @!P0 BRA `(.L_x_120) ;  /* 0x00000000003c8947 */ /* 0x000fea0003800000 */
[----:B------:R-:W0:Y:S01]  /*0300*/  S2R R10, SR_CgaCtaId ;  /* 0x00000000000a7919 */ /* 0x000e220000008800 */
[----:B------:R-:W1:Y:S01]  /*0310*/  LDC.64 R8, c[0x0][0x388] ;  /* 0x0000e200ff087b82 */ /* 0x000e620000000a00 */
[----:B------:R-:W-:Y:S02]  /*0320*/  MOV R7, 0x400 ;  /* 0x0000040000077802 */ /* 0x000fe40000000f00 */
[----:B------:R-:W-:-:S04]  /*0330*/  IADD3 R5, PT, PT, R5, 0x1, RZ ;  /* 0x0000000105057810 */ /* 0x000fc80007ffe0ff */
[----:B------:R-:W-:Y:S02]  /*0340*/  LOP3.LUT R12, R5, 0x3, RZ, 0xc0, !PT ;  /* 0x00000003050c7812 */ /* 0x000fe400078ec0ff */
[----:B0-----:R-:W-:Y:S01]  /*0350*/  LEA R13, R10, R7, 0x18 ;  /* 0x000000070a0d7211 */ /* 0x001fe200078ec0ff */
[----:B------:R-:W-:-:S07]  /*0360*/  IMAD.MOV.U32 R7, RZ, RZ, RZ ;  /* 0x000000ffff077224 */ /* 0x000fce00078e00ff */
.L_x_121:
[----:B01----:R-:W-:-:S06]  /*0370*/  IMAD.WIDE.U32 R10, R4, 0x4, R8 ;  /* 0x00000004040a7825 */ /* 0x003fcc00078e0008 */
[----:B------:R-:W2:Y:S01]  /*0380*/  LDG.E R10, desc[UR8][R10.64] ;  /* 0x000000080a0a7981 */ /* 0x000ea2000c1e1900 */
[----:B------:R-:W-:Y:S01]  /*0390*/  LEA R5, R4, R13, 0x2 ;  /* 0x0000000d04057211 */ /* 0x000fe200078e10ff */
[----:B------:R-:W-:Y:S01]  /*03a0*/  VIADD R7, R7, 0x1 ;  /* 0x0000000107077836 */ /* 0x000fe20000000000 */
[----:B------:R-:W-:-:S04]  /*03b0*/  IADD3 R4, PT, PT, R3, R4, RZ ;  /* 0x0000000403047210 */ /* 0x000fc80007ffe0ff */
[----:B------:R-:W-:Y:S01]  /*03c0*/  ISETP.NE.AND P0, PT, R7, R12, PT ;  /* 0x0000000c0700720c */ /* 0x000fe20003f05270 */
[----:B--2---:R0:W-:-:S12]  /*03d0*/  STS [R5], R10 ;  /* 0x0000000a05007388 */ /* 0x0041d80000000800 */
[----:B------:R-:W-:Y:S05]  /*03e0*/  @P0 BRA `(.L_x_121) ;  /* 0xfffffffc00e00947 */ /* 0x000fea000383ffff */
.L_x_120:
[----:B------:R-:W-:Y:S05]  /*03f0*/  BSYNC.RECONVERGENT B1 ;  /* 0x0000000000017941 */ /* 0x000fea0003800200 */
.L_x_119:
[----:B------:R-:W-:Y:S05]  /*0400*/  @!P1 BRA `(.L_x_118) ;  /* 0x0000000000689947 */ /* 0x000fea0003800000 */
[----:B0-----:R-:W0:Y:S01]  /*0410*/  S2R R10, SR_CgaCtaId ;  /* 0x00000000000a7919 */ /* 0x001e220000008800 */
[----:B------:R-:W1:Y:S01]  /*0420*/  LDC.64 R8, c[0x0][0x388] ;  /* 0x0000e200ff087b82 */ /* 0x000e620000000a00 */
[----:B------:R-:W-:-:S04]  /*0430*/  MOV R5, 0x400 ;  /* 0x0000040000057802 */ /* 0x000fc80000000f00 */
[----:B0-----:R-:W-:-:S07]  /*0440*/  LEA R21, R10, R5, 0x18 ;  /* 0x000000050a157211 */ /* 0x001fce00078ec0ff */
.L_x_122:
[----:B--2---:R-:W-:Y:S02]  /*0450*/  IMAD.IADD R12, R3, 0x1, R4 ;  /* 0x00000001030c7824 */ /* 0x004fe400078e0204 */
[----:B-1----:R-:W-:-:S03]  /*0460*/  IMAD.WIDE.U32 R16, R4, 0x4, R8 ;  /* 0x0000000404107825 */ /* 0x002fc600078e0008 */
[C---:B------:R-:W-:Y:S01]  /*0470*/  IADD3 R14, PT, PT, R3.reuse, R12, RZ ;  /* 0x0000000c030e7210 */ /* 0x040fe20007ffe0ff */
[----:B------:R-:W-:Y:S02]  /*0480*/  IMAD.WIDE.U32 R12, R12, 0x4, R8 ;  /* 0x000000040c0c7825 */ /* 0x000fe400078e0008 */
[----:B------:R-:W2:Y:S02]  /*0490*/  LDG.E R16, desc[UR8][R16.64] ;  /* 0x0000000810107981 */ /* 0x000ea4000c1e1900 */
[----:B------:R-:W-:Y:S02]  /*04a0*/  IMAD.IADD R18, R3, 0x1, R14 ;  /* 0x0000000103127824 */ /* 0x000fe400078e020e */
[--C-:B------:R-:W-:Y:S01]  /*04b0*/  IMAD.WIDE.U32 R14, R14, 0x4, R8.reuse ;  /* 0x000000040e0e7825 */ /* 0x100fe200078e0008 */
[----:B------:R-:W3:Y:S03]  /*04c0*/  LDG.E R12, desc[UR8][R12.64] ;  /* 0x000000080c0c7981 */ /* 0x000ee6000c1e1900 */
[----:B------:R-:W-:-:S02]  /*04d0*/  IMAD.WIDE.U32 R10, R18, 0x4, R8 ;  /* 0x00000004120a7825 */ /* 0x000fc400078e0008 */
[----:B------:R-:W4:Y:S04]  /*04e0*/  LDG.E R14, desc[UR8][R14.64] ;  /* 0x000000080e0e7981 */ /* 0x000f28000c1e1900 */
[----:B------:R-:W5:Y:S01]  /*04f0*/  LDG.E R10, desc[UR8][R10.64] ;  /* 0x000000080a0a7981 */ /* 0x000f62000c1e1900 */
[----:B------:R-:W-:-:S05]  /*0500*/  LEA R20, R4, R21, 0x2 ;  /* 0x0000001504147211 */ /* 0x000fca00078e10ff */
[----:B------:R-:W-:-:S05]  /*0510*/  IMAD R5, R3, 0x4, R20 ;  /* 0x0000000403057824 */ /* 0x000fca00078e0214 */
[----:B------:R-:W-:-:S05]  /*0520*/  LEA R7, R3, R5, 0x2 ;  /* 0x0000000503077211 */ /* 0x000fca00078e10ff */
[C---:B------:R-:W-:Y:S01]  /*0530*/  IMAD R19, R3.reuse, 0x4, R7 ;  /* 0x0000000403137824 */ /* 0x040fe200078e0207 */
[----:B------:R-:W-:-:S04]  /*0540*/  IADD3 R4, PT, PT, R3, R18, RZ ;  /* 0x0000001203047210 */ /* 0x000fc80007ffe0ff */
[----:B------:R-:W-:Y:S01]  /*0550*/  ISETP.GE.AND P0, PT, R4, R2, PT ;  /* 0x000000020400720c */ /* 0x000fe20003f06270 */
[----:B--2---:R2:W-:Y:S04]  /*0560*/  STS [R20], R16 ;  /* 0x0000001014007388 */ /* 0x0045e80000000800 */
[----:B---3--:R2:W-:Y:S04]  /*0570*/  STS [R5], R12 ;  /* 0x0000000c05007388 */ /* 0x0085e80000000800 */
[----:B----4-:R2:W-:Y:S04]  /*0580*/  STS [R7], R14 ;  /* 0x0000000e07007388 */ /* 0x0105e80000000800 */
[----:B-----5:R2:W-:Y:S01]  /*0590*/  STS [R19], R10 ;  /* 0x0000000a13007388 */ /* 0x0205e20000000800 */
[----:B------:R-:W-:Y:S05]  /*05a0*/  @!P0 BRA `(.L_x_122) ;  /* 0xfffffffc00a88947 */ /* 0x000fea000383ffff */
.L_x_118:
[----:B------:R-:W-:Y:S05]  /*05b0*/  BSYNC.RECONVERGENT B0 ;  /* 0x0000000000007941 */ /* 0x000fea0003800200 */
.L_x_117:
[----:B------:R-:W1:Y:S01]  /*05c0*/  LDCU UR4, c[0x3][0x4] ;  /* 0x00c00080ff0477ac */ /* 0x000e620008000800 */
[----:B------:R-:W-:Y:S01]  /*05d0*/  BAR.SYNC.DEFER_BLOCKING 0x0 ;  /* 0x0000000000007b1d */ /* 0x000fe20000010000 */
[----:B-1----:R-:W-:-:S13]  /*05e0*/  ISETP.GE.AND P0, PT, R0, UR4, PT ;  /* 0x0000000400007c0c */ /* 0x002fda000bf06270 */
[----:B------:R-:W-:Y:S05]  /*05f0*/  @P0 EXIT ;  /* 0x000000000000094d */ /* 0x000fea0003800000 */
[----:B------:R-:W-:Y:S01]  /*0600*/  UISETP.GE.AND UP0, UPT, UR7, 0x1, UPT ;  /* 0x000000010700788c */ /* 0x000fe2000bf06270 */
[----:B------:R-:W-:-:S08]  /*0610*/  IMAD.MOV.U32 R2, RZ, RZ, 0x1 ;  /* 0x00000001ff027424 */ /* 0x000fd000078e00ff */
[----:B------:R-:W-:Y:S05]  /*0620*/  BRA.U !UP0, `(.L_x_123) ;  /* 0x0000000d08507547 */ /* 0x000fea000b800000 */
[----:B------:R-:W-:-:S13]  /*0630*/  ISETP.GE.AND P0, PT, R6, 0x1, PT ;  /* 0x000000010600780c */ /* 0x000fda0003f06270 */
[----:B------:R-:W-:Y:S05]  /*0640*/  @!P0 BRA `(.L_x_124) ;  /* 0x00000008004c8947 */ /* 0x000fea0003800000 */
[C---:B------:R-:W-:Y:S01]  /*0650*/  LOP3.LUT R3, R6.reuse, 0x7, RZ, 0xc0, !PT ;  /* 0x0000000706037812 */ /* 0x040fe200078ec0ff */
[----:B--2---:R-:W-:Y:S01]  /*0660*/  IMAD.MOV.U32 R7, RZ, RZ, 0x7f7fffff ;  /* 0x7f7fffffff077424 */ /* 0x004fe200078e00ff */
[C---:B0-----:R-:W-:Y:S02]  /*0670*/  LOP3.LUT R5, R6.reuse, 0x7ffffff8, RZ, 0xc0, !PT ;  /* 0x7ffffff806057812 */ /* 0x041fe400078ec0ff */
[----:B------:R-:W-:Y:S02]  /*0680*/  IADD3 R2, PT, PT, R3, -0x1, RZ ;  /* 0xffffffff03027810 */ /* 0x000fe40007ffe0ff */
[C---:B------:R-:W-:Y:S01]  /*0690*/  LOP3.LUT R4, R6.reuse, 0x3, RZ, 0xc0, !PT ;  /* 0x0000000306047812 */ /* 0x040fe200078ec0ff */
[----:B------:R-:W-:Y:S01]  /*06a0*/  IMAD.SHL.U32 R6, R6, 0x4, RZ ;  /* 0x0000000406067824 */ /* 0x000fe200078e00ff */
[----:B------:R-:W-:Y:S01]  /*06b0*/  ISETP.GE.U32.AND P0, PT, R2, 0x3, PT ;  /* 0x000000030200780c */ /* 0x000fe20003f06070 */
[----:B------:R-:W-:Y:S01]  /*06c0*/  HFMA2 R2, -RZ, RZ, 0, 5.9604644775390625e-08 ;  /* 0x00000001ff027431 */ /* 0x000fe200000001ff */
[----:B------:R-:W-:Y:S01]  /*06d0*/  MOV R9, RZ ;  /* 0x000000ff00097202 */ /* 0x000fe20000000f00 */
[----:B------:R-:W-:-:S10]  /*06e0*/  IMAD.MOV R8, RZ, RZ, -R5 ;  /* 0x000000ffff087224 */ /* 0x000fd400078e0a05 */
.L_x_129:
[----:B------:R-:W0:Y:S01]  /*06f0*/  LDC R10, c[0x3][0x8] ;  /* 0x00c00200ff0a7b82 */ /* 0x000e220000000800 */
[----:B------:R-:W-:Y:S01]  /*0700*/  MOV R24, RZ ;  /* 0x000000ff00187202 */ /* 0x000fe20000000f00 */
[----:B------:R-:W-:Y:S01]  /*0710*/  IMAD.MOV.U32 R11, RZ, RZ, RZ ;  /* 0x000000ffff0b7224 */ /* 0x000fe200078e00ff */
[----:B0-----:R-:W-:-:S13]  /*0720*/  ISETP.GE.U32.AND P1, PT, R10, 0x8, PT ;  /* 0x000000080a00780c */ /* 0x001fda0003f26070 */
[----:B------:R-:W-:Y:S05]  /*0730*/  @!P1 BRA `(.L_x_125) ;  /* 0x0000000000e09947 */ /* 0x000fea0003800000 */
[----:B------:R-:W0:Y:S01]  /*0740*/  S2R R16, SR_CgaCtaId ;  /* 0x0000000000107919 */ /* 0x000e220000008800 */
[----:B------:R-:W1:Y:S01]  /*0750*/  LDC R12, c[0x3][0x4] ;  /* 0x00c00100ff0c7b82 */ /* 0x000e620000000800 */
[----:B------:R-:W-:Y:S01]  /*0760*/  MOV R11, 0x400 ;  /* 0x00000400000b7802 */ /* 0x000fe20000000f00 */
[----:B------:R-:W-:Y:S02]  /*0770*/  HFMA2 R24, -RZ, RZ, 0, 0 ;  /* 0x00000000ff187431 */ /* 0x000fe400000001ff */
[----:B------:R-:W-:Y:S01]  /*0780*/  IMAD.MOV.U32 R23, RZ, RZ, R0 ;  /* 0x000000ffff177224 */ /* 0x000fe200078e0000 */
[----:B------:R-:W-:-:S03]  /*0790*/  MOV R25, R8 ;  /* 0x0000000800197202 */ /* 0x000fc60000000f00 */
[----:B------:R-:W2:Y:S01]  /*07a0*/  LDC.64 R14, c[0x0][0x380] ;  /* 0x0000e000ff0e7b82 */ /* 0x000ea20000000a00 */
[----:B0-----:R-:W-:-:S05]  /*07b0*/  LEA R11, R16, R11, 0x18 ;  /* 0x0000000b100b7211 */ /* 0x001fca00078ec0ff */
[----:B------:R-:W-:-:S04]  /*07c0*/  IMAD R11, R6, R9, R11 ;  /* 0x00000009060b7224 */ /* 0x000fc800078e020b */
[----:B------:R-:W-:-:S07]  /*07d0*/  VIADD R11, R11, 0x10 ;  /* 0x000000100b0b7836 */ /* 0x000fce0000000000 */
.L_x_126:
[----:B--2---:R-:W-:Y:S01]  /*07e0*/  IMAD.WIDE R16, R23, 0x4, R14 ;  /* 0x0000000417107825 */ /* 0x004fe200078e020e */
[----:B------:R-:W0:Y:S04]  /*07f0*/  LDS R26, [R11+-0x10] ;  /* 0xfffff0000b1a7984 */ /* 0x000e280000000800 */
[----:B------:R-:W0:Y:S01]  /*0800*/  LDG.E R29, desc[UR8][R16.64] ;  /* 0x00000008101d7981 */ /* 0x000e22000c1e1900 */
[----:B-1----:R-:W-:-:S05]  /*0810*/  IMAD.WIDE R20, R12, 0x4, R16 ;  /* 0x000000040c147825 */ /* 0x002fca00078e0210 */
[----:B------:R1:W2:Y:S02]  /*0820*/  LDG.E R27, desc[UR8][R20.64] ;  /* 0x00000008141b7981 */ /* 0x0002a4000c1e1900 */
[----:B-1----:R-:W-:-:S05]  /*0830*/  IMAD.WIDE R20, R12, 0x4, R20 ;  /* 0x000000040c147825 */ /* 0x002fca00078e0214 */
[----:B------:R-:W3:Y:S01]  /*0840*/  LDG.E R13, desc[UR8][R20.64] ;  /* 0x00000008140d7981 */ /* 0x000ee2000c1e1900 */
[----:B------:R-:W-:-:S05]  /*0850*/  IMAD.WIDE R18, R12, 0x4, R20 ;  /* 0x000000040c127825 */ /* 0x000fca00078e0214 */
[----:B------:R1:W4:Y:S01]  /*0860*/  LDG.E R22, desc[UR8][R18.64] ;  /* 0x0000000812167981 */ /* 0x000322000c1e1900 */
[----:B------:R-:W-:-:S05]  /*0870*/  IMAD.WIDE R16, R12, 0x4, R18 ;  /* 0x000000040c107825 */ /* 0x000fca00078e0212 */
[----:B------:R-:W5:Y:S01]  /*0880*/  LDG.E R28, desc[UR8][R16.64] ;  /* 0x00000008101c7981 */ /* 0x000f62000c1e1900 */
[----:B-1----:R-:W-:-:S04]  /*0890*/  IMAD.WIDE R18, R12, 0x4, R16 ;  /* 0x000000040c127825 */ /* 0x002fc800078e0210 */
[----:B------:R-:W-:Y:S01]  /*08a0*/  IMAD.WIDE R20, R12, 0x4, R18 ;  /* 0x000000040c147825 */ /* 0x000fe200078e0212 */
[----:B------:R1:W5:Y:S04]  /*08b0*/  LDG.E R16, desc[UR8][R18.64] ;  /* 0x0000000812107981 */ /* 0x000368000c1e1900 */
[----:B-1----:R-:W2:Y:S04]  /*08c0*/  LDS R18, [R11+-0xc] ;  /* 0xfffff4000b127984 */ /* 0x002ea80000000800 */
[----:B------:R-:W4:Y:S01]  /*08d0*/  LDS R19, [R11+-0x4] ;  /* 0xfffffc000b137984 */ /* 0x000f220000000800 */
[----:B0-----:R-:W-:-:S03]  /*08e0*/  FADD R17, R29, -R26 ;  /* 0x8000001a1d117221 */ /* 0x001fc60000000000 */
[----:B------:R0:W5:Y:S02]  /*08f0*/  LDG.E R26, desc[UR8][R20.64] ;  /* 0x00000008141a7981 */ /* 0x000164000c1e1900 */
[----:B0-----:R-:W-:-:S05]  /*0900*/  IMAD.WIDE R20, R12, 0x4, R20 ;  /* 0x000000040c147825 */ /* 0x001fca00078e0214 */
[----:B------:R4:W5:Y:S01]  /*0910*/  LDG.E R29, desc[UR8][R20.64] ;  /* 0x00000008141d7981 */ /* 0x000962000c1e1900 */
[----:B------:R-:W-:Y:S01]  /*0920*/  FFMA R24, R17, R17, R24 ;  /* 0x0000001111187223 */ /* 0x000fe20000000018 */
[----:B--2---:R-:W-:Y:S01]  /*0930*/  FADD R27, R27, -R18 ;  /* 0x800000121b1b7221 */ /* 0x004fe20000000000 */
[----:B------:R-:W-:Y:S01]  /*0940*/  IADD3 R25, PT, PT, R25, 0x8, RZ ;  /* 0x0000000819197810 */ /* 0x000fe20007ffe0ff */
[----:B------:R-:W3:Y:S01]  /*0950*/  LDS R17, [R11+-0x8] ;  /* 0xfffff8000b117984 */ /* 0x000ee20000000800 */
[----:B------:R-:W-:Y:S02]  /*0960*/  IMAD R23, R12, 0x8, R23 ;  /* 0x000000080c177824 */ /* 0x000fe400078e0217 */
[----:B------:R-:W-:Y:S01]  /*0970*/  FFMA R24, R27, R27, R24 ;  /* 0x0000001b1b187223 */ /* 0x000fe20000000018 */
[----:B------:R-:W-:Y:S01]  /*0980*/  ISETP.NE.AND P1, PT, R25, RZ, PT ;  /* 0x000000ff1900720c */ /* 0x000fe20003f25270 */
[----:B------:R-:W-:Y:S01]  /*0990*/  LDS R18, [R11+0xc] ;  /* 0x00000c000b127984 */ /* 0x000fe20000000800 */
[----:B----4-:R-:W-:-:S03]  /*09a0*/  FADD R21, R22, -R19 ;  /* 0x8000001316157221 */ /* 0x010fc60000000000 */
[----:B------:R-:W-:Y:S01]  /*09b0*/  LDS R19, [R11+0x8] ;  /* 0x000008000b137984 */ /* 0x000fe20000000800 */
[----:B---3--:R-:W-:-:S03]  /*09c0*/  FADD R17, R13, -R17 ;  /* 0x800000110d117221 */ /* 0x008fc60000000000 */
[----:B------:R-:W5:Y:S01]  /*09d0*/  LDS R13, [R11] ;  /* 0x000000000b0d7984 */ /* 0x000f620000000800 */
[----:B------:R-:W-:-:S03]  /*09e0*/  FFMA R24, R17, R17, R24 ;  /* 0x0000001111187223 */ /* 0x000fc60000000018 */
[----:B------:R0:W1:Y:S01]  /*09f0*/  LDS R17, [R11+0x4] ;  /* 0x000004000b117984 */ /* 0x0000620000000800 */
[----:B------:R-:W-:Y:S01]  /*0a00*/  FFMA R24, R21, R21, R24 ;  /* 0x0000001515187223 */ /* 0x000fe20000000018 */
[----:B0-----:R-:W-:Y:S01]  /*0a10*/  IADD3 R11, PT, PT, R11, 0x20, RZ ;  /* 0x000000200b0b7810 */ /* 0x001fe20007ffe0ff */
[----:B-----5:R-:W-:-:S04]  /*0a20*/  FADD R13, R28, -R13 ;  /* 0x8000000d1c0d7221 */ /* 0x020fc80000000000 */
[----:B------:R-:W-:Y:S01]  /*0a30*/  FFMA R24, R13, R13, R24 ;  /* 0x0000000d0d187223 */ /* 0x000fe20000000018 */
[----:B-1----:R-:W-:-:S04]  /*0a40*/  FADD R17, R16, -R17 ;  /* 0x8000001110117221 */ /* 0x002fc80000000000 */
[----:B------:R-:W-:Y:S01]  /*0a50*/  FFMA R24, R17, R17, R24 ;  /* 0x0000001111187223 */ /* 0x000fe20000000018 */
[----:B------:R-:W-:-:S04]  /*0a60*/  FADD R19, R26, -R19 ;  /* 0x800000131a137221 */ /* 0x000fc80000000000 */
[----:B------:R-:W-:Y:S01]  /*0a70*/  FFMA R24, R19, R19, R24 ;  /* 0x0000001313187223 */ /* 0x000fe20000000018 */
[----:B------:R-:W-:-:S04]  /*0a80*/  FADD R29, R29, -R18 ;  /* 0x800000121d1d7221 */ /* 0x000fc80000000000 */
[----:B------:R-:W-:Y:S01]  /*0a90*/  FFMA R24, R29, R29, R24 ;  /* 0x0000001d1d187223 */ /* 0x000fe20000000018 */
[----:B------:R-:W-:Y:S06]  /*0aa0*/  @P1 BRA `(.L_x_126) ;  /* 0xfffffffc004c1947 */ /* 0x000fec000383ffff */
[----:B------:R-:W-:-:S07]  /*0ab0*/  IMAD.MOV.U32 R11, RZ, RZ, R5 ;  /* 0x000000ffff0b7224 */ /* 0x000fce00078e0005 */
.L_x_125:
[----:B------:R-:W-:-:S13]  /*0ac0*/  ISETP.NE.AND P1, PT, R3, RZ, PT ;  /* 0x000000ff0300720c */ /* 0x000fda0003f25270 */
[----:B------:R-:W-:Y:S05]  /*0ad0*/  @!P1 BRA `(.L_x_127) ;  /* 0x0000000400089947 */ /* 0x000fea0003800000 */
[----:B------:R-:W-:Y:S01]  /*0ae0*/  ISETP.NE.AND P1, PT, R4, RZ, PT ;  /* 0x000000ff0400720c */ /* 0x000fe20003f25270 */
[----:B------:R-:W-:-:S12]  /*0af0*/  @!P0 BRA `(.L_x_128) ;  /* 0x0000000000748947 */ /* 0x000fd80003800000 */
[----:B------:R-:W0:Y:S08]  /*0b00*/  LDC R17, c[0x3][0x4] ;  /* 0x00c00100ff117b82 */ /* 0x000e300000000800 */
[----:B------:R-:W1:Y:S01]  /*0b10*/  LDC.64 R12, c[0x0][0x380] ;  /* 0x0000e000ff0c7b82 */ /* 0x000e620000000a00 */
[----:B0-----:R-:W-:-:S04]  /*0b20*/  IMAD R21, R11, R17, R0 ;  /* 0x000000110b157224 */ /* 0x001fc800078e0200 */
[----:B-1----:R-:W-:-:S04]  /*0b30*/  IMAD.WIDE R20, R21, 0x4, R12 ;  /* 0x0000000415147825 */ /* 0x002fc800078e020c */
[C---:B------:R-:W-:Y:S02]  /*0b40*/  IMAD.WIDE R14, R17.reuse, 0x4, R20 ;  /* 0x00000004110e7825 */ /* 0x040fe400078e0214 */
[----:B------:R0:W2:Y:S02]  /*0b50*/  LDG.E R20, desc[UR8][R20.64] ;  /* 0x0000000814147981 */ /* 0x0000a4000c1e1900 */
[C---:B------:R-:W-:Y:S02]  /*0b60*/  IMAD.WIDE R12, R17.reuse, 0x4, R14 ;  /* 0x00000004110c7825 */ /* 0x040fe400078e020e */
[----:B------:R1:W3:Y:S02]  /*0b70*/  LDG.E R14, desc[UR8][R14.64] ;  /* 0x000000080e0e7981 */ /* 0x0002e4000c1e1900 */
[----:B------:R-:W-:Y:S02]  /*0b80*/  IMAD.WIDE R16, R17, 0x4, R12 ;  /* 0x0000000411107825 */ /* 0x000fe400078e020c */
[----:B------:R4:W5:Y:S04]  /*0b90*/  LDG.E R18, desc[UR8][R12.64] ;  /* 0x000000080c127981 */ /* 0x000968000c1e1900 */
[----:B------:R-:W5:Y:S01]  /*0ba0*/  LDG.E R16, desc[UR8][R16.64] ;  /* 0x0000000810107981 */ /* 0x000f62000c1e1900 */
[----:B------:R-:W-:Y:S01]  /*0bb0*/  MOV R22, 0x400 ;  /* 0x0000040000167802 */ /* 0x000fe20000000f00 */
[----:B------:R-:W-:Y:S01]  /*0bc0*/  IMAD R19, R9, R10, R11 ;  /* 0x0000000a09137224 */ /* 0x000fe200078e020b */
[----:B------:R-:W0:Y:S01]  /*0bd0*/  S2R R23, SR_CgaCtaId ;  /* 0x0000000000177919 */ /* 0x000e220000008800 */
[----:B------:R-:W-:Y:S01]  /*0be0*/  VIADD R11, R11, 0x4 ;  /* 0x000000040b0b7836 */ /* 0x000fe20000000000 */
[----:B0-----:R-:W-:-:S04]  /*0bf0*/  LEA R22, R23, R22, 0x18 ;  /* 0x0000001617167211 */ /* 0x001fc800078ec0ff */
[----:B------:R-:W-:-:S05]  /*0c00*/  LEA R19, R19, R22, 0x2 ;  /* 0x0000001613137211 */ /* 0x000fca00078e10ff */
[----:B------:R-:W2:Y:S04]  /*0c10*/  LDS R21, [R19] ;  /* 0x0000000013157984 */ /* 0x000ea80000000800 */
[----:B------:R-:W3:Y:S04]  /*0c20*/  LDS R23, [R19+0x4] ;  /* 0x0000040013177984 */ /* 0x000ee80000000800 */
[----:B-1----:R-:W5:Y:S04]  /*0c30*/  LDS R15, [R19+0x8] ;  /* 0x00000800130f7984 */ /* 0x002f680000000800 */
[----:B----4-:R-:W0:Y:S01]  /*0c40*/  LDS R13, [R19+0xc] ;  /* 0x00000c00130d7984 */ /* 0x010e220000000800 */
[----:B--2---:R-:W-:-:S04]  /*0c50*/  FADD R21, R20, -R21 ;  /* 0x8000001514157221 */ /* 0x004fc80000000000 */
[----:B------:R-:W-:Y:S01]  /*0c60*/  FFMA R21, R21, R21, R24 ;  /* 0x0000001515157223 */ /* 0x000fe20000000018 */
[----:B---3--:R-:W-:-:S04]  /*0c70*/  FADD R14, R14, -R23 ;  /* 0x800000170e0e7221 */ /* 0x008fc80000000000 */
[----:B------:R-:W-:Y:S01]  /*0c80*/  FFMA R21, R14, R14, R21 ;  /* 0x0000000e0e157223 */ /* 0x000fe20000000015 */
[----:B-----5:R-:W-:-:S04]  /*0c90*/  FADD R18, R18, -R15 ;  /* 0x8000000f12127221 */ /* 0x020fc80000000000 */
[----:B------:R-:W-:Y:S01]  /*0ca0*/  FFMA R21, R18, R18, R21 ;  /* 0x0000001212157223 */ /* 0x000fe20000000015 */
[----:B0-----:R-:W-:-:S04]  /*0cb0*/  FADD R16, R16, -R13 ;  /* 0x8000000d10107221 */ /* 0x001fc80000000000 */
[----:B------:R-:W-:-:S07]  /*0cc0*/  FFMA R24, R16, R16, R21 ;  /* 0x0000001010187223 */ /* 0x000fce0000000015 */
.L_x_128:
[----:B------:R-:W-:Y:S05]  /*0cd0*/  @!P1 BRA `(.L_x_127) ;  /* 0x0000000000889947 */ /* 0x000fea0003800000 */
[----:B------:R-:W-:Y:S02]  /*0ce0*/  ISETP.NE.AND P1, PT, R4, 0x1, PT ;  /* 0x000000010400780c */ /* 0x000fe40003f25270 */
[----:B------:R-:W-:-:S11]  /*0cf0*/  LOP3.LUT P2, RZ, R10, 0x1, RZ, 0xc0, !PT ;  /* 0x000000010aff7812 */ /* 0x000fd6000784c0ff */
[----:B------:R-:W0:Y:S01]  /*0d00*/  @P1 LDC R17, c[0x3][0x4] ;  /* 0x00c00100ff111b82 */ /* 0x000e220000000800 */
[----:B------:R-:W-:-:S07]  /*0d10*/  @P1 IMAD R18, R9, R10, R11 ;  /* 0x0000000a09121224 */ /* 0x000fce00078e020b */
[----:B------:R-:W1:Y:S08]  /*0d20*/  @P1 LDC.64 R14, c[0x0][0x380] ;  /* 0x0000e000ff0e1b82 */ /* 0x000e700000000a00 */
[----:B------:R-:W2:Y:S08]  /*0d30*/  @P2 LDC R20, c[0x3][0x4] ;  /* 0x00c00100ff142b82 */ /* 0x000eb00000000800 */
[----:B------:R-:W3:Y:S01]  /*0d40*/  @P2 LDC.64 R12, c[0x0][0x380] ;  /* 0x0000e000ff0c2b82 */ /* 0x000ee20000000a00 */
[C---:B0-----:R-:W-:Y:S01]  /*0d50*/  @P1 IMAD R19, R11.reuse, R17, R0 ;  /* 0x000000110b131224 */ /* 0x041fe200078e0200 */
[----:B------:R-:W-:-:S03]  /*0d60*/  @P1 IADD3 R11, PT, PT, R11, 0x2, RZ ;  /* 0x000000020b0b1810 */ /* 0x000fc60007ffe0ff */
[----:B-1----:R-:W-:-:S04]  /*0d70*/  @P1 IMAD.WIDE R14, R19, 0x4, R14 ;  /* 0x00000004130e1825 */ /* 0x002fc800078e020e */
[----:B------:R-:W-:Y:S02]  /*0d80*/  @P1 IMAD.WIDE R16, R17, 0x4, R14 ;  /* 0x0000000411101825 */ /* 0x000fe400078e020e */
[----:B------:R0:W4:Y:S02]  /*0d90*/  @P1 LDG.E R14, desc[UR8][R14.64] ;  /* 0x000000080e0e1981 */ /* 0x000124000c1e1900 */
[----:B--2---:R-:W-:Y:S02]  /*0da0*/  @P2 IMAD R19, R11, R20, R0 ;  /* 0x000000140b132224 */ /* 0x004fe400078e0200 */
[----:B------:R1:W2:Y:S02]  /*0db0*/  @P1 LDG.E R16, desc[UR8][R16.64] ;  /* 0x0000000810101981 */ /* 0x0002a4000c1e1900 */
[----:B---3--:R-:W-:-:S06]  /*0dc0*/  @P2 IMAD.WIDE R12, R19, 0x4, R12 ;  /* 0x00000004130c2825 */ /* 0x008fcc00078e020c */
[----:B------:R-:W3:Y:S01]  /*0dd0*/  @P2 LDG.E R12, desc[UR8][R12.64] ;  /* 0x000000080c0c2981 */ /* 0x000ee2000c1e1900 */
[----:B------:R-:W-:Y:S01]  /*0de0*/  @P1 MOV R19, 0x400 ;  /* 0x0000040000131802 */ /* 0x000fe20000000f00 */
[----:B------:R-:W-:Y:S01]  /*0df0*/  @P2 IMAD R10, R9, R10, R11 ;  /* 0x0000000a090a2224 */ /* 0x000fe200078e020b */
[----:B------:R-:W5:Y:S01]  /*0e00*/  @P1 S2R R20, SR_CgaCtaId ;  /* 0x0000000000141919 */ /* 0x000f620000008800 */
[----:B------:R-:W0:Y:S01]  /*0e10*/  @P2 S2R R21, SR_CgaCtaId ;  /* 0x0000000000152919 */ /* 0x000e220000008800 */
[----:B-----5:R-:W-:Y:S02]  /*0e20*/  @P1 LEA R19, R20, R19, 0x18 ;  /* 0x0000001314131211 */ /* 0x020fe400078ec0ff */
[----:B------:R-:W-:-:S03]  /*0e30*/  @P2 MOV R20, 0x400 ;  /* 0x0000040000142802 */ /* 0x000fc60000000f00 */
[----:B------:R-:W-:Y:S01]  /*0e40*/  @P1 IMAD R18, R18, 0x4, R19 ;  /* 0x0000000412121824 */ /* 0x000fe200078e0213 */
[----:B0-----:R-:W-:-:S04]  /*0e50*/  @P2 LEA R21, R21, R20, 0x18 ;  /* 0x0000001415152211 */ /* 0x001fc800078ec0ff */
[----:B------:R-:W4:Y:S01]  /*0e60*/  @P1 LDS R15, [R18] ;  /* 0x00000000120f1984 */ /* 0x000f220000000800 */
[----:B------:R-:W-:-:S03]  /*0e70*/  @P2 LEA R10, R10, R21, 0x2 ;  /* 0x000000150a0a2211 */ /* 0x000fc600078e10ff */
[----:B-1----:R-:W2:Y:S04]  /*0e80*/  @P1 LDS R17, [R18+0x4] ;  /* 0x0000040012111984 */ /* 0x002ea80000000800 */
[----:B------:R-:W3:Y:S01]  /*0e90*/  @P2 LDS R11, [R10] ;  /* 0x000000000a0b2984 */ /* 0x000ee20000000800 */
[----:B----4-:R-:W-:Y:S01]  /*0ea0*/  @P1 FADD R15, R14, -R15 ;  /* 0x8000000f0e0f1221 */ /* 0x010fe20000000000 */
[----:B--2---:R-:W-:-:S03]  /*0eb0*/  @P1 FADD R16, R16, -R17 ;  /* 0x8000001110101221 */ /* 0x004fc60000000000 */
[----:B------:R-:W-:-:S04]  /*0ec0*/  @P1 FFMA R15, R15, R15, R24 ;  /* 0x0000000f0f0f1223 */ /* 0x000fc80000000018 */
[----:B------:R-:W-:Y:S01]  /*0ed0*/  @P1 FFMA R24, R16, R16, R15 ;  /* 0x0000001010181223 */ /* 0x000fe2000000000f */
[----:B---3--:R-:W-:-:S04]  /*0ee0*/  @P2 FADD R11, R12, -R11 ;  /* 0x8000000b0c0b2221 */ /* 0x008fc80000000000 */
[----:B------:R-:W-:-:S07]  /*0ef0*/  @P2 FFMA R24, R11, R11, R24 ;  /* 0x0000000b0b182223 */ /* 0x000fce0000000018 */
.L_x_127:
[----:B------:R-:W0:Y:S01]  /*0f00*/  LDCU UR4, c[0x3][URZ] ;  /* 0x00c00000ff0477ac */ /* 0x000e220008000800 */
[----:B------:R-:W-:Y:S01]  /*0f10*/  VIADD R9, R9, 0x1 ;  /* 0x0000000109097836 */ /* 0x000fe20000000000 */
[----:B------:R-:W-:-:S04]  /*0f20*/  FSETP.GEU.AND P1, PT, R24, R7, PT ;  /* 0x000000071800720b */ /* 0x000fc80003f2e000 */
[----:B------:R-:W-:Y:S02]  /*0f30*/  FSEL R7, R24, R7, !P1 ;  /* 0x0000000718077208 */ /* 0x000fe40004800000 */
[C---:B------:R-:W-:Y:S02]  /*0f40*/  SEL R2, R9.reuse, R2, !P1 ;  /* 0x0000000209027207 */ /* 0x040fe40004800000 */
[----:B0-----:R-:W-:-:S13]  /*0f50*/  ISETP.NE.AND P2, PT, R9, UR4, PT ;  /* 0x0000000409007c0c */ /* 0x001fda000bf45270 */
[----:B------:R-:W-:Y:S05]  /*0f60*/  @!P2 BRA `(.L_x_123) ;  /* 0x000000040000a947 */ /* 0x000fea0003800000 */
[----:B------:R-:W-:Y:S05]  /*0f70*/  BRA `(.L_x_129) ;  /* 0xfffffff400dc7947 */ /* 0x000fea000383ffff */
.L_x_124:
[----:B------:R-:W-:Y:S01]  /*0f80*/  UISETP.GE.U32.AND UP0, UPT, UR7, 0x4, UPT ;  /* 0x000000040700788c */ /* 0x000fe2000bf06070 */
[----:B------:R-:W-:Y:S02]  /*0f90*/  HFMA2 R2, -RZ, RZ, 0, 5.9604644775390625e-08 ;  /* 0x00000001ff027431 */ /* 0x000fe400000001ff */
[----:B------:R-:W-:Y:S01]  /*0fa0*/  IMAD.MOV.U32 R3, RZ, RZ, 0x7f7fffff ;  /* 0x7f7fffffff037424 */ /* 0x000fe200078e00ff */
[----:B0-2---:R-:W-:Y:S01]  /*0fb0*/  MOV R5, RZ ;  /* 0x000000ff00057202 */ /* 0x005fe20000000f00 */
[----:B------:R-:W-:-:S04]  /*0fc0*/  ULOP3.LUT UR5, UR7, 0x3, URZ, 0xc0, !UPT ;  /* 0x0000000307057892 */ /* 0x000fc8000f8ec0ff */
[----:B------:R-:W-:Y:S08]  /*0fd0*/  BRA.U !UP0, `(.L_x_130) ;  /* 0x0000000108bc7547 */ /* 0x000ff0000b800000 */
[----:B------:R-:W-:Y:S01]  /*0fe0*/  ULOP3.LUT UR4, UR7, 0x7ffffffc, URZ, 0xc0, !UPT ;  /* 0x7ffffffc07047892 */ /* 0x000fe2000f8ec0ff */
[----:B------:R-:W-:Y:S01]  /*0ff0*/  IMAD.MOV.U32 R2, RZ, RZ, 0x1 ;  /* 0x00000001ff027424 */ /* 0x000fe200078e00ff */
[----:B------:R-:W-:Y:S01]  /*1000*/  MOV R3, 0x7f7fffff ;  /* 0x7f7fffff00037802 */ /* 0x000fe20000000f00 */
[----:B------:R-:W-:Y:S01]  /*1010*/  IMAD.MOV.U32 R4, RZ, RZ, RZ ;  /* 0x000000ffff047224 */ /* 0x000fe200078e00ff */
[----:B------:R-:W-:Y:S02]  /*1020*/  UISETP.GT.AND UP0, UPT, UR4, URZ, UPT ;  /* 0x000000ff0400728c */ /* 0x000fe4000bf04270 */
[----:B------:R-:W-:-:S07]  /*1030*/  MOV R5, UR4 ;  /* 0x0000000400057c02 */ /* 0x000fce0008000f00 */
[----:B------:R-:W-:Y:S05]  /*1040*/  BRA.U !UP0, `(.L_x_131) ;  /* 0x0000000108887547 */ /* 0x000fea000b800000 */
[----:B------:R-:W-:Y:S01]  /*1050*/  IMAD.IADD R6, R5, 0x1, -R4 ;  /* 0x0000000105067824 */ /* 0x000fe200078e0a04 */
[----:B------:R-:W-:-:S04]  /*1060*/  PLOP3.LUT P0, PT, PT, PT, PT, 0x80, 0x8 ;  /* 0x000000000008781c */ /* 0x000fc80003f0f070 */
[----:B------:R-:W-:-:S13]  /*1070*/  ISETP.GT.AND P1, PT, R6, 0xc, PT ;  /* 0x0000000c0600780c */ /* 0x000fda0003f24270 */
[----:B------:R-:W-:Y:S05]  /*1080*/  @!P1 BRA `(.L_x_132) ;  /* 0x0000000000449947 */ /* 0x000fea0003800000 */
[----:B------:R-:W-:Y:S02]  /*1090*/  PLOP3.LUT P0, PT, PT, PT, PT, 0x8, 0x80 ;  /* 0x000000000080781c */ /* 0x000fe40003f0e170 */
[----:B------:R-:W-:-:S11]  /*10a0*/  IADD3 R7, PT, PT, R5, -0xc, RZ ;  /* 0xfffffff405077810 */ /* 0x000fd60007ffe0ff */
.L_x_133:
[----:B------:R-:W-:-:S04]  /*10b0*/  FSETP.GT.AND P2, PT, R3, RZ, PT ;  /* 0x000000ff0300720b */ /* 0x000fc80003f44000 */
[----:B------:R-:W-:-:S04]  /*10c0*/  FSEL R3, R3, RZ, !P2 ;  /* 0x000000ff03037208 */ /* 0x000fc80005000000 */
[----:B------:R-:W-:-:S04]  /*10d0*/  FSETP.GT.AND P3, PT, R3, RZ, PT ;  /* 0x000000ff0300720b */ /* 0x000fc80003f64000 */
[----:B------:R-:W-:Y:S01]  /*10e0*/  FSEL R3, R3, RZ, !P3 ;  /* 0x000000ff03037208 */ /* 0x000fe20005800000 */
[----:B------:R-:W-:-:S03]  /*10f0*/  @P2 VIADD R2, R4, 0x1 ;  /* 0x0000000104022836 */ /* 0x000fc60000000000 */
[----:B------:R-:W-:-:S04]  /*1100*/  FSETP.GT.AND P4, PT, R3, RZ, PT ;  /* 0x000000ff0300720b */ /* 0x000fc80003f84000 */
[----:B------:R-:W-:Y:S02]  /*1110*/  FSEL R3, R3, RZ, !P4 ;  /* 0x000000ff03037208 */ /* 0x000fe40006000000 */
[----:B------:R-:W-:Y:S02]  /*1120*/  @P3 IADD3 R2, PT, PT, R4, 0x5, RZ ;  /* 0x0000000504023810 */ /* 0x000fe40007ffe0ff */
[----:B------:R-:W-:-:S04]  /*1130*/  FSETP.GT.AND P1, PT, R3, RZ, PT ;  /* 0x000000ff0300720b */ /* 0x000fc80003f24000 */
[----:B------:R-:W-:Y:S01]  /*1140*/  FSEL R3, R3, RZ, !P1 ;  /* 0x000000ff03037208 */ /* 0x000fe20004800000 */
[----:B------:R-:W-:-:S08]  /*1150*/  @P4 VIADD R2, R4, 0x9 ;  /* 0x0000000904024836 */ /* 0x000fd00000000000 */
[C---:B------:R-:W-:Y:S01]  /*1160*/  @P1 IADD3 R2, PT, PT, R4.reuse, 0xd, RZ ;  /* 0x0000000d04021810 */ /* 0x040fe20007ffe0ff */
[----:B------:R-:W-:-:S05]  /*1170*/  VIADD R4, R4, 0x10 ;  /* 0x0000001004047836 */ /* 0x000fca0000000000 */
[----:B------:R-:W-:-:S13]  /*1180*/  ISETP.GE.AND P2, PT, R4, R7, PT ;  /* 0x000000070400720c */ /* 0x000fda0003f46270 */
[----:B------:R-:W-:Y:S05]  /*1190*/  @!P2 BRA `(.L_x_133) ;  /* 0xfffffffc00c4a947 */ /* 0x000fea000383ffff */
.L_x_132:
[----:B------:R-:W-:-:S04]  /*11a0*/  IADD3 R6, PT, PT, R5, -R4, RZ ;  /* 0x8000000405067210 */ /* 0x000fc80007ffe0ff */
[----:B------:R-:W-:-:S13]  /*11b0*/  ISETP.GT.AND P1, PT, R6, 0x4, PT ;  /* 0x000000040600780c */ /* 0x000fda0003f24270 */
[----:B------:R-:W-:Y:S05]  /*11c0*/  @!P1 BRA `(.L_x_134) ;  /* 0x0000000000209947 */ /* 0x000fea0003800000 */
[C---:B------:R-:W-:Y:S02]  /*11d0*/  FSETP.GT.AND P1, PT, R3.reuse, RZ, PT ;  /* 0x000000ff0300720b */ /* 0x040fe40003f24000 */
[----:B------:R-:W-:Y:S02]  /*11e0*/  PLOP3.LUT P0, PT, PT, PT, PT, 0x8, 0x80 ;  /* 0x000000000080781c */ /* 0x000fe40003f0e170 */
[----:B------:R-:W-:-:S04]  /*11f0*/  FSEL R3, R3, RZ, !P1 ;  /* 0x000000ff03037208 */ /* 0x000fc80004800000 */
[----:B------:R-:W-:-:S04]  /*1200*/  FSETP.GT.AND P2, PT, R3, RZ, PT ;  /* 0x000000ff0300720b */ /* 0x000fc80003f44000 */
[----:B------:R-:W-:Y:S01]  /*1210*/  FSEL R3, R3, RZ, !P2 ;  /* 0x000000ff03037208 */ /* 0x000fe20005000000 */
[----:B------:R-:W-:-:S08]  /*1220*/  @P1 VIADD R2, R4, 0x1 ;  /* 0x0000000104021836 */ /* 0x000fd00000000000 */
[C---:B------:R-:W-:Y:S01]  /*1230*/  @P2 IADD3 R2, PT, PT, R4.reuse, 0x5, RZ ;  /* 0x0000000504022810 */ /* 0x040fe20007ffe0ff */
[----:B------:R-:W-:-:S07]  /*1240*/  VIADD R4, R4, 0x8 ;  /* 0x0000000804047836 */ /* 0x000fce0000000000 */
.L_x_134:
[----:B------:R-:W-:-:S13]  /*1250*/  ISETP.NE.OR P0, PT, R4, R5, P0 ;  /* 0x000000050400720c */ /* 0x000fda0000705670 */
[----:B------:R-:W-:Y:S05]  /*1260*/  @!P0 BRA `(.L_x_130) ;  /* 0x0000000000188947 */ /* 0x000fea0003800000 */
.L_x_131:
[----:B------:R-:W-:-:S04]  /*1270*/  FSETP.GT.AND P1, PT, R3, RZ, PT ;  /* 0x000000ff0300720b */ /* 0x000fc80003f24000 */
[----:B------:R-:W-:-:S09]  /*1280*/  FSEL R3, R3, RZ, !P1 ;  /* 0x000000ff03037208 */ /* 0x000fd20004800000 */
[C---:B------:R-:W-:Y:S01]  /*1290*/  @P1 IADD3 R2, PT, PT, R4.reuse, 0x1, RZ ;  /* 0x0000000104021810 */ /* 0x040fe20007ffe0ff */
[----:B------:R-:W-:-:S05]  /*12a0*/  VIADD R4, R4, 0x4 ;  /* 0x0000000404047836 */ /* 0x000fca0000000000 */
[----:B------:R-:W-:-:S13]  /*12b0*/  ISETP.NE.AND P0, PT, R4, R5, PT ;  /* 0x000000050400720c */ /* 0x000fda0003f05270 */
[----:B------:R-:W-:Y:S05]  /*12c0*/  @P0 BRA `(.L_x_131) ;  /* 0xfffffffc00e80947 */ /* 0x000fea000383ffff */
.L_x_130:
[----:B------:R-:W-:-:S09]  /*12d0*/  UISETP.NE.AND UP0, UPT, UR5, URZ, UPT ;  /* 0x000000ff0500728c */ /* 0x000fd2000bf05270 */
[----:B------:R-:W-:Y:S05]  /*12e0*/  BRA.U !UP0, `(.L_x_123) ;  /* 0x0000000108207547 */ /* 0x000fea000b800000 */
[----:B------:R-:W-:-:S05]  /*12f0*/  UMOV UR4, URZ ;  /* 0x000000ff00047c82 */ /* 0x000fca0008000000 */
.L_x_135:
[----:B------:R-:W-:Y:S01]  /*1300*/  UIADD3 UR4, UPT, UPT, UR4, 0x1, URZ ;  /* 0x0000000104047890 */ /* 0x000fe2000fffe0ff */
[----:B------:R-:W-:Y:S02]  /*1310*/  FSETP.GT.AND P0, PT, R3, RZ, PT ;  /* 0x000000ff0300720b */ /* 0x000fe40003f04000 */
[----:B------:R-:W-:Y:S01]  /*1320*/  IADD3 R5, PT, PT, R5, 0x1, RZ ;  /* 0x0000000105057810 */ /* 0x000fe20007ffe0ff */
[----:B------:R-:W-:Y:S01]  /*1330*/  UISETP.NE.AND UP0, UPT, UR4, UR5, UPT ;  /* 0x000000050400728c */ /* 0x000fe2000bf05270 */
[----:B------:R-:W-:Y:S02]  /*1340*/  FSEL R3, R3, RZ, !P0 ;  /* 0x000000ff03037208 */ /* 0x000fe40004000000 */
[----:B------:R-:W-:-:S06]  /*1350*/  SEL R2, R5, R2, P0 ;  /* 0x0000000205027207 */ /* 0x000fcc0000000000 */
[----:B------:R-:W-:Y:S05]  /*1360*/  BRA.U UP0, `(.L_x_135) ;  /* 0xfffffffd00e47547 */ /* 0x000fea000b83ffff */
.L_x_123:
[----:B0-2---:R-:W0:Y:S02]  /*1370*/  LDC.64 R4, c[0x0][0x390] ;  /* 0x0000e400ff047b82 */ /* 0x005e240000000a00 */
[----:B0-----:R-:W-:-:S05]  /*1380*/  IMAD.WIDE R4, R0, 0x4, R4 ;  /* 0x0000000400047825 */ /* 0x001fca00078e0204 */
[----:B------:R-:W2:Y:S01]  /*1390*/  LDG.E R3, desc[UR8][R4.64] ;  /* 0x0000000804037981 */ /* 0x000ea2000c1e1900 */
[----:B------:R-:W-:Y:S01]  /*13a0*/  BSSY.RECONVERGENT B0, `(.L_x_136) ;  /* 0x000000a000007945 */ /* 0x000fe20003800200 */
[----:B--2---:R-:W-:-:S13]  /*13b0*/  ISETP.NE.AND P0, PT, R3, R2, PT ;  /* 0x000000020300720c */ /* 0x004fda0003f05270 */
[----:B------:R-:W-:Y:S05]  /*13c0*/  @!P0 BRA `(.L_x_137) ;  /* 0x00000000001c8947 */ /* 0x000fea0003800000 */
[----:B------:R-:W0:Y:S01]  /*13d0*/  S2R R0, SR_LANEID ;  /* 0x0000000000007919 */ /* 0x000e220000000000 */
[----:B------:R-:W1:Y:S01]  /*13e0*/  LDC.64 R6, c[0x0][0x398] ;  /* 0x0000e600ff067b82 */ /* 0x000e620000000a00 */
[----:B------:R-:W-:Y:S02]  /*13f0*/  VOTEU.ANY UR4, UPT, PT ;  /* 0x0000000000047886 */ /* 0x000fe400038e0100 */
[----:B------:R-:W-:Y:S02]  /*1400*/  UFLO.U32 UR5, UR4 ;  /* 0x00000004000572bd */ /* 0x000fe400080e0000 */
[----:B------:R-:W1:Y:S04]  /*1410*/  POPC R3, UR4 ;  /* 0x0000000400037d09 */ /* 0x000e680008000000 */
[----:B0-----:R-:W-:-:S13]  /*1420*/  ISETP.EQ.U32.AND P0, PT, R0, UR5, PT ;  /* 0x0000000500007c0c */ /* 0x001fda000bf02070 */
[----:B-1----:R0:W-:Y:S02]  /*1430*/  @P0 REDG.E.ADD.STRONG.GPU desc[UR8][R6.64], R3 ;  /* 0x000000030600098e */ /* 0x0021e4000c12e108 */
.L_x_137:
[----:B------:R-:W-:Y:S05]  /*1440*/  BSYNC.RECONVERGENT B0 ;  /* 0x0000000000007941 */ /* 0x000fea0003800200 */
.L_x_136:
[----:B------:R-:W-:Y:S01]  /*1450*/  STG.E desc[UR8][R4.64], R2 ;  /* 0x0000000204007986 */ /* 0x000fe2000c101908 */
[----:B------:R-:W-:Y:S05]  /*1460*/  EXIT ;  /* 0x000000000000794d */ /* 0x000fea0003800000 */
.L_x_138:
        /* <DEDUP_REMOVED lines=9> */
.L_x_142:


//--------------------- .nv.shared._Z21update_step_centroidsPfS_PiS_ --------------------------
	.section	.nv.shared._Z21update_step_centroidsPfS_PiS_,"aw",@nobits
	.sectionflags	@""
	.align	16
	.zero		1024


//--------------------- .nv.shared.reserved.0     --------------------------
	.section	.nv.shared.reserved.0,"aw",@nobits
	.weak		__nv_reservedSMEM_offset_0_alias
	.size		__nv_reservedSMEM_offset_0_alias, 0, 64
	.other		__nv_reservedSMEM_offset_0_alias,@"STO_CUDA_RESERVED_SHARED STV_DEFAULT"
__nv_reservedSMEM_offset_0_alias:
	.zero		0
	.zero		64


//--------------------- .nv.shared._Z18update_step_pointsPfPiS_S0_ --------------------------
	.section	.nv.shared._Z18update_step_pointsPfPiS_S0_,"aw",@nobits
	.sectionflags	@""
	.align	16
	.zero		1024


//--------------------- .nv.shared._Z15assignment_stepPfS_PiS0_ --------------------------
	.section	.nv.shared._Z15assignment_stepPfS_PiS0_,"aw",@nobits
	.sectionflags	@""
	.align	16
	.zero		1024


//--------------------- .nv.constant0._Z21update_step_centroidsPfS_PiS_ --------------------------
	.section	.nv.constant0._Z21update_step_centroidsPfS_PiS_,"a",@progbits
	.sectionflags	@""
	.align	4
.nv.constant0._Z21update_step_centroidsPfS_PiS_:
	.zero		928


//--------------------- .nv.constant0._Z18update_step_pointsPfPiS_S0_ --------------------------
	.section	.nv.constant0._Z18update_step_pointsPfPiS_S0_,"a",@progbits
	.sectionflags	@""
	.align	4
.nv.constant0._Z18update_step_pointsPfPiS_S0_:
	.zero		928


//--------------------- .nv.constant0._Z15assignment_stepPfS_PiS0_ --------------------------
	.section	.nv.constant0._Z15assignment_stepPfS_PiS0_,"a",@progbits
	.sectionflags	@""
	.align	4
.nv.constant0._Z15assignment_stepPfS_PiS0_:
	.zero		928


//--------------------- SYMBOLS --------------------------

	.type		.nv.reservedSmem.offset0,@object
	.size		.nv.reservedSmem.offset0,0x4
	.type		.nv.reservedSmem.cap,@object
	.size		.nv.reservedSmem.cap,0x4
